//
// Generated by NVIDIA NVVM Compiler
//
// Compiler Build ID: CL-36424714
// Cuda compilation tools, release 13.0, V13.0.88
// Based on NVVM 20.0.0
//

.version 9.0
.target sm_100
.address_size 64

	// .globl	_Z36depthwise_separable_conv_int8_kernelPKaS0_S0_Paiiiiiii

.visible .entry _Z36depthwise_separable_conv_int8_kernelPKaS0_S0_Paiiiiiii(
	.param .u64 .ptr .align 1 _Z36depthwise_separable_conv_int8_kernelPKaS0_S0_Paiiiiiii_param_0,
	.param .u64 .ptr .align 1 _Z36depthwise_separable_conv_int8_kernelPKaS0_S0_Paiiiiiii_param_1,
	.param .u64 .ptr .align 1 _Z36depthwise_separable_conv_int8_kernelPKaS0_S0_Paiiiiiii_param_2,
	.param .u64 .ptr .align 1 _Z36depthwise_separable_conv_int8_kernelPKaS0_S0_Paiiiiiii_param_3,
	.param .u32 _Z36depthwise_separable_conv_int8_kernelPKaS0_S0_Paiiiiiii_param_4,
	.param .u32 _Z36depthwise_separable_conv_int8_kernelPKaS0_S0_Paiiiiiii_param_5,
	.param .u32 _Z36depthwise_separable_conv_int8_kernelPKaS0_S0_Paiiiiiii_param_6,
	.param .u32 _Z36depthwise_separable_conv_int8_kernelPKaS0_S0_Paiiiiiii_param_7,
	.param .u32 _Z36depthwise_separable_conv_int8_kernelPKaS0_S0_Paiiiiiii_param_8,
	.param .u32 _Z36depthwise_separable_conv_int8_kernelPKaS0_S0_Paiiiiiii_param_9,
	.param .u32 _Z36depthwise_separable_conv_int8_kernelPKaS0_S0_Paiiiiiii_param_10
)
{
	.reg .pred 	%p<114>;
	.reg .b16 	%rs<42>;
	.reg .b32 	%r<330>;
	.reg .b64 	%rd<90>;

	ld.param.u64 	%rd5, [_Z36depthwise_separable_conv_int8_kernelPKaS0_S0_Paiiiiiii_param_0];
	ld.param.u64 	%rd6, [_Z36depthwise_separable_conv_int8_kernelPKaS0_S0_Paiiiiiii_param_1];
	ld.param.u64 	%rd7, [_Z36depthwise_separable_conv_int8_kernelPKaS0_S0_Paiiiiiii_param_3];
	ld.param.u32 	%r173, [_Z36depthwise_separable_conv_int8_kernelPKaS0_S0_Paiiiiiii_param_4];
	ld.param.u32 	%r167, [_Z36depthwise_separable_conv_int8_kernelPKaS0_S0_Paiiiiiii_param_5];
	ld.param.u32 	%r168, [_Z36depthwise_separable_conv_int8_kernelPKaS0_S0_Paiiiiiii_param_6];
	ld.param.u32 	%r174, [_Z36depthwise_separable_conv_int8_kernelPKaS0_S0_Paiiiiiii_param_7];
	ld.param.u32 	%r170, [_Z36depthwise_separable_conv_int8_kernelPKaS0_S0_Paiiiiiii_param_8];
	ld.param.u32 	%r171, [_Z36depthwise_separable_conv_int8_kernelPKaS0_S0_Paiiiiiii_param_9];
	ld.param.u32 	%r172, [_Z36depthwise_separable_conv_int8_kernelPKaS0_S0_Paiiiiiii_param_10];
	cvta.to.global.u64 	%rd1, %rd6;
	cvta.to.global.u64 	%rd2, %rd5;
	cvta.to.global.u64 	%rd3, %rd7;
	mov.u32 	%r175, %ctaid.x;
	mov.u32 	%r176, %ntid.x;
	mov.u32 	%r177, %tid.x;
	mad.lo.s32 	%r1, %r175, %r176, %r177;
	mov.u32 	%r178, %ctaid.y;
	mov.u32 	%r179, %ntid.y;
	mov.u32 	%r180, %tid.y;
	mad.lo.s32 	%r181, %r178, %r179, %r180;
	mov.u32 	%r182, %ctaid.z;
	mov.u32 	%r183, %ntid.z;
	mov.u32 	%r184, %tid.z;
	mad.lo.s32 	%r3, %r182, %r183, %r184;
	setp.ge.s32 	%p2, %r1, %r173;
	setp.ge.s32 	%p3, %r181, %r174;
	or.pred  	%p4, %p2, %p3;
	setp.ge.s32 	%p5, %r3, %r170;
	or.pred  	%p6, %p4, %p5;
	@%p6 bra 	$L__BB0_72;
	mul.lo.s32 	%r4, %r174, %r1;
	setp.lt.s32 	%p7, %r168, 1;
	@%p7 bra 	$L__BB0_72;
	setp.lt.s32 	%p8, %r167, 1;
	shr.u32 	%r5, %r171, 1;
	mul.lo.s32 	%r6, %r172, %r3;
	sub.s32 	%r7, %r6, %r5;
	mad.lo.s32 	%r8, %r170, %r181, %r3;
	mad.lo.s32 	%r185, %r4, %r170, %r8;
	mul.lo.s32 	%r9, %r185, %r168;
	@%p8 bra 	$L__BB0_61;
	setp.lt.s32 	%p17, %r171, 1;
	@%p17 bra 	$L__BB0_50;
	mul.lo.s32 	%r201, %r172, %r181;
	and.b32  	%r10, %r171, 7;
	add.s32 	%r11, %r10, -1;
	and.b32  	%r12, %r171, 3;
	and.b32  	%r13, %r171, 2147483640;
	and.b32  	%r14, %r171, 1;
	neg.s32 	%r15, %r13;
	add.s32 	%r16, %r7, 3;
	add.s32 	%r203, %r3, %r6;
	sub.s32 	%r26, %r203, %r5;
	add.s32 	%r17, %r26, 1;
	add.s32 	%r204, %r181, %r201;
	add.s32 	%r205, %r204, %r4;
	sub.s32 	%r18, %r205, %r5;
	shl.b32 	%r19, %r167, 3;
	add.s32 	%r20, %r26, 2;
	add.s32 	%r21, %r26, 3;
	add.s32 	%r22, %r26, 4;
	add.s32 	%r23, %r26, 5;
	add.s32 	%r24, %r26, 6;
	add.s32 	%r25, %r26, 7;
	mul.lo.s32 	%r27, %r171, %r167;
	sub.s32 	%r28, %r201, %r5;
	mov.b32 	%r274, 0;
$L__BB0_5:
	mul.lo.s32 	%r30, %r274, %r171;
	mov.b32 	%r275, 0;
	mov.u32 	%r298, %r275;
$L__BB0_6:
	mov.b32 	%r277, 0;
$L__BB0_7:
	setp.lt.u32 	%p26, %r171, 8;
	add.s32 	%r35, %r277, %r30;
	mul.lo.s32 	%r36, %r35, %r171;
	add.s32 	%r210, %r28, %r277;
	setp.gt.s32 	%p27, %r210, -1;
	setp.lt.s32 	%p28, %r210, %r174;
	and.pred  	%p1, %p27, %p28;
	add.s32 	%r211, %r210, %r4;
	mad.lo.s32 	%r37, %r211, %r170, %r8;
	mov.b32 	%r314, 0;
	@%p26 bra 	$L__BB0_26;
	add.s32 	%r212, %r18, %r277;
	mul.lo.s32 	%r213, %r170, %r212;
	add.s32 	%r214, %r17, %r213;
	mad.lo.s32 	%r294, %r167, %r214, %r275;
	add.s32 	%r215, %r20, %r213;
	mad.lo.s32 	%r293, %r167, %r215, %r275;
	add.s32 	%r216, %r21, %r213;
	mad.lo.s32 	%r292, %r167, %r216, %r275;
	add.s32 	%r217, %r22, %r213;
	mad.lo.s32 	%r291, %r167, %r217, %r275;
	add.s32 	%r218, %r23, %r213;
	mad.lo.s32 	%r290, %r167, %r218, %r275;
	add.s32 	%r219, %r24, %r213;
	mad.lo.s32 	%r289, %r167, %r219, %r275;
	add.s32 	%r220, %r25, %r213;
	mad.lo.s32 	%r288, %r167, %r220, %r275;
	add.s32 	%r221, %r26, %r213;
	mad.lo.s32 	%r287, %r167, %r221, %r275;
	mad.lo.s32 	%r222, %r167, %r36, %r167;
	add.s32 	%r286, %r275, %r222;
	add.s32 	%r223, %r36, 2;
	mad.lo.s32 	%r285, %r167, %r223, %r275;
	add.s32 	%r224, %r36, 3;
	mad.lo.s32 	%r284, %r167, %r224, %r275;
	add.s32 	%r225, %r36, 4;
	mad.lo.s32 	%r283, %r167, %r225, %r275;
	add.s32 	%r226, %r36, 5;
	mad.lo.s32 	%r282, %r167, %r226, %r275;
	add.s32 	%r227, %r36, 6;
	mad.lo.s32 	%r281, %r167, %r227, %r275;
	add.s32 	%r228, %r36, 7;
	mad.lo.s32 	%r280, %r167, %r228, %r275;
	mad.lo.s32 	%r279, %r27, %r35, %r275;
	mov.u32 	%r295, %r16;
	mov.u32 	%r296, %r15;
$L__BB0_9:
	.pragma "nounroll";
	add.s32 	%r229, %r295, -3;
	setp.gt.s32 	%p29, %r229, -1;
	setp.lt.s32 	%p30, %r229, %r170;
	and.pred  	%p31, %p29, %p30;
	and.pred  	%p32, %p1, %p31;
	not.pred 	%p33, %p32;
	@%p33 bra 	$L__BB0_11;
	cvt.s64.s32 	%rd24, %r287;
	add.s64 	%rd25, %rd2, %rd24;
	ld.global.s8 	%rs9, [%rd25];
	cvt.s64.s32 	%rd26, %r279;
	add.s64 	%rd27, %rd1, %rd26;
	ld.global.s8 	%rs10, [%rd27];
	mul.wide.s16 	%r230, %rs10, %rs9;
	add.s32 	%r298, %r230, %r298;
$L__BB0_11:
	add.s32 	%r231, %r295, -2;
	setp.gt.s32 	%p34, %r231, -1;
	setp.lt.s32 	%p35, %r231, %r170;
	and.pred  	%p36, %p34, %p35;
	and.pred  	%p37, %p1, %p36;
	not.pred 	%p38, %p37;
	@%p38 bra 	$L__BB0_13;
	cvt.s64.s32 	%rd28, %r294;
	add.s64 	%rd29, %rd2, %rd28;
	ld.global.s8 	%rs11, [%rd29];
	cvt.s64.s32 	%rd30, %r286;
	add.s64 	%rd31, %rd1, %rd30;
	ld.global.s8 	%rs12, [%rd31];
	mul.wide.s16 	%r232, %rs12, %rs11;
	add.s32 	%r298, %r232, %r298;
$L__BB0_13:
	add.s32 	%r233, %r295, -1;
	setp.gt.s32 	%p39, %r233, -1;
	setp.lt.s32 	%p40, %r233, %r170;
	and.pred  	%p41, %p39, %p40;
	and.pred  	%p42, %p1, %p41;
	not.pred 	%p43, %p42;
	@%p43 bra 	$L__BB0_15;
	cvt.s64.s32 	%rd32, %r293;
	add.s64 	%rd33, %rd2, %rd32;
	ld.global.s8 	%rs13, [%rd33];
	cvt.s64.s32 	%rd34, %r285;
	add.s64 	%rd35, %rd1, %rd34;
	ld.global.s8 	%rs14, [%rd35];
	mul.wide.s16 	%r234, %rs14, %rs13;
	add.s32 	%r298, %r234, %r298;
$L__BB0_15:
	setp.gt.s32 	%p44, %r295, -1;
	setp.lt.s32 	%p45, %r295, %r170;
	and.pred  	%p46, %p44, %p45;
	and.pred  	%p47, %p1, %p46;
	not.pred 	%p48, %p47;
	@%p48 bra 	$L__BB0_17;
	cvt.s64.s32 	%rd36, %r292;
	add.s64 	%rd37, %rd2, %rd36;
	ld.global.s8 	%rs15, [%rd37];
	cvt.s64.s32 	%rd38, %r284;
	add.s64 	%rd39, %rd1, %rd38;
	ld.global.s8 	%rs16, [%rd39];
	mul.wide.s16 	%r235, %rs16, %rs15;
	add.s32 	%r298, %r235, %r298;
$L__BB0_17:
	add.s32 	%r236, %r295, 1;
	setp.gt.s32 	%p49, %r236, -1;
	setp.lt.s32 	%p50, %r236, %r170;
	and.pred  	%p51, %p49, %p50;
	and.pred  	%p52, %p1, %p51;
	not.pred 	%p53, %p52;
	@%p53 bra 	$L__BB0_19;
	cvt.s64.s32 	%rd40, %r291;
	add.s64 	%rd41, %rd2, %rd40;
	ld.global.s8 	%rs17, [%rd41];
	cvt.s64.s32 	%rd42, %r283;
	add.s64 	%rd43, %rd1, %rd42;
	ld.global.s8 	%rs18, [%rd43];
	mul.wide.s16 	%r237, %rs18, %rs17;
	add.s32 	%r298, %r237, %r298;
$L__BB0_19:
	add.s32 	%r238, %r295, 2;
	setp.gt.s32 	%p54, %r238, -1;
	setp.lt.s32 	%p55, %r238, %r170;
	and.pred  	%p56, %p54, %p55;
	and.pred  	%p57, %p1, %p56;
	not.pred 	%p58, %p57;
	@%p58 bra 	$L__BB0_21;
	cvt.s64.s32 	%rd44, %r290;
	add.s64 	%rd45, %rd2, %rd44;
	ld.global.s8 	%rs19, [%rd45];
	cvt.s64.s32 	%rd46, %r282;
	add.s64 	%rd47, %rd1, %rd46;
	ld.global.s8 	%rs20, [%rd47];
	mul.wide.s16 	%r239, %rs20, %rs19;
	add.s32 	%r298, %r239, %r298;
$L__BB0_21:
	add.s32 	%r240, %r295, 3;
	setp.gt.s32 	%p59, %r240, -1;
	setp.lt.s32 	%p60, %r240, %r170;
	and.pred  	%p61, %p59, %p60;
	and.pred  	%p62, %p1, %p61;
	not.pred 	%p63, %p62;
	@%p63 bra 	$L__BB0_23;
	cvt.s64.s32 	%rd48, %r289;
	add.s64 	%rd49, %rd2, %rd48;
	ld.global.s8 	%rs21, [%rd49];
	cvt.s64.s32 	%rd50, %r281;
	add.s64 	%rd51, %rd1, %rd50;
	ld.global.s8 	%rs22, [%rd51];
	mul.wide.s16 	%r241, %rs22, %rs21;
	add.s32 	%r298, %r241, %r298;
$L__BB0_23:
	add.s32 	%r242, %r295, 4;
	setp.gt.s32 	%p64, %r242, -1;
	setp.lt.s32 	%p65, %r242, %r170;
	and.pred  	%p66, %p64, %p65;
	and.pred  	%p67, %p1, %p66;
	not.pred 	%p68, %p67;
	@%p68 bra 	$L__BB0_25;
	cvt.s64.s32 	%rd52, %r288;
	add.s64 	%rd53, %rd2, %rd52;
	ld.global.s8 	%rs23, [%rd53];
	cvt.s64.s32 	%rd54, %r280;
	add.s64 	%rd55, %rd1, %rd54;
	ld.global.s8 	%rs24, [%rd55];
	mul.wide.s16 	%r243, %rs24, %rs23;
	add.s32 	%r298, %r243, %r298;
$L__BB0_25:
	add.s32 	%r296, %r296, 8;
	add.s32 	%r295, %r295, 8;
	add.s32 	%r294, %r294, %r19;
	add.s32 	%r293, %r293, %r19;
	add.s32 	%r292, %r292, %r19;
	add.s32 	%r291, %r291, %r19;
	add.s32 	%r290, %r290, %r19;
	add.s32 	%r289, %r289, %r19;
	add.s32 	%r288, %r288, %r19;
	add.s32 	%r287, %r287, %r19;
	add.s32 	%r286, %r286, %r19;
	add.s32 	%r285, %r285, %r19;
	add.s32 	%r284, %r284, %r19;
	add.s32 	%r283, %r283, %r19;
	add.s32 	%r282, %r282, %r19;
	add.s32 	%r281, %r281, %r19;
	add.s32 	%r280, %r280, %r19;
	add.s32 	%r279, %r279, %r19;
	setp.ne.s32 	%p69, %r296, 0;
	mov.u32 	%r314, %r13;
	@%p69 bra 	$L__BB0_9;
$L__BB0_26:
	setp.eq.s32 	%p70, %r10, 0;
	@%p70 bra 	$L__BB0_47;
	setp.lt.u32 	%p71, %r11, 3;
	@%p71 bra 	$L__BB0_37;
	add.s32 	%r245, %r36, %r314;
	mad.lo.s32 	%r110, %r245, %r167, %r275;
	add.s32 	%r111, %r7, %r314;
	setp.gt.s32 	%p72, %r111, -1;
	setp.lt.s32 	%p73, %r111, %r170;
	and.pred  	%p74, %p72, %p73;
	and.pred  	%p76, %p1, %p74;
	not.pred 	%p77, %p76;
	@%p77 bra 	$L__BB0_30;
	add.s32 	%r246, %r111, %r37;
	mad.lo.s32 	%r247, %r246, %r167, %r275;
	cvt.s64.s32 	%rd56, %r247;
	add.s64 	%rd57, %rd2, %rd56;
	ld.global.s8 	%rs25, [%rd57];
	cvt.s64.s32 	%rd58, %r110;
	add.s64 	%rd59, %rd1, %rd58;
	ld.global.s8 	%rs26, [%rd59];
	mul.wide.s16 	%r248, %rs26, %rs25;
	add.s32 	%r298, %r248, %r298;
$L__BB0_30:
	add.s32 	%r114, %r110, %r167;
	add.s32 	%r115, %r111, 1;
	setp.gt.s32 	%p78, %r115, -1;
	setp.lt.s32 	%p79, %r115, %r170;
	and.pred  	%p80, %p78, %p79;
	and.pred  	%p81, %p1, %p80;
	not.pred 	%p82, %p81;
	@%p82 bra 	$L__BB0_32;
	add.s32 	%r249, %r115, %r37;
	mad.lo.s32 	%r250, %r249, %r167, %r275;
	cvt.s64.s32 	%rd60, %r250;
	add.s64 	%rd61, %rd2, %rd60;
	ld.global.s8 	%rs27, [%rd61];
	cvt.s64.s32 	%rd62, %r114;
	add.s64 	%rd63, %rd1, %rd62;
	ld.global.s8 	%rs28, [%rd63];
	mul.wide.s16 	%r251, %rs28, %rs27;
	add.s32 	%r298, %r251, %r298;
$L__BB0_32:
	add.s32 	%r118, %r114, %r167;
	add.s32 	%r119, %r111, 2;
	setp.gt.s32 	%p83, %r119, -1;
	setp.lt.s32 	%p84, %r119, %r170;
	and.pred  	%p85, %p83, %p84;
	and.pred  	%p86, %p1, %p85;
	not.pred 	%p87, %p86;
	@%p87 bra 	$L__BB0_34;
	add.s32 	%r252, %r119, %r37;
	mad.lo.s32 	%r253, %r252, %r167, %r275;
	cvt.s64.s32 	%rd64, %r253;
	add.s64 	%rd65, %rd2, %rd64;
	ld.global.s8 	%rs29, [%rd65];
	cvt.s64.s32 	%rd66, %r118;
	add.s64 	%rd67, %rd1, %rd66;
	ld.global.s8 	%rs30, [%rd67];
	mul.wide.s16 	%r254, %rs30, %rs29;
	add.s32 	%r298, %r254, %r298;
$L__BB0_34:
	add.s32 	%r122, %r111, 3;
	setp.gt.s32 	%p88, %r122, -1;
	setp.lt.s32 	%p89, %r122, %r170;
	and.pred  	%p90, %p88, %p89;
	and.pred  	%p91, %p1, %p90;
	not.pred 	%p92, %p91;
	@%p92 bra 	$L__BB0_36;
	add.s32 	%r255, %r122, %r37;
	mad.lo.s32 	%r256, %r255, %r167, %r275;
	cvt.s64.s32 	%rd68, %r256;
	add.s64 	%rd69, %rd2, %rd68;
	ld.global.s8 	%rs31, [%rd69];
	add.s32 	%r257, %r118, %r167;
	cvt.s64.s32 	%rd70, %r257;
	add.s64 	%rd71, %rd1, %rd70;
	ld.global.s8 	%rs32, [%rd71];
	mul.wide.s16 	%r258, %rs32, %rs31;
	add.s32 	%r298, %r258, %r298;
$L__BB0_36:
	add.s32 	%r314, %r314, 4;
$L__BB0_37:
	setp.eq.s32 	%p93, %r12, 0;
	@%p93 bra 	$L__BB0_47;
	setp.eq.s32 	%p94, %r12, 1;
	@%p94 bra 	$L__BB0_44;
	add.s32 	%r260, %r36, %r314;
	mad.lo.s32 	%r129, %r260, %r167, %r275;
	add.s32 	%r130, %r7, %r314;
	setp.gt.s32 	%p95, %r130, -1;
	setp.lt.s32 	%p96, %r130, %r170;
	and.pred  	%p97, %p95, %p96;
	and.pred  	%p98, %p1, %p97;
	not.pred 	%p99, %p98;
	@%p99 bra 	$L__BB0_41;
	add.s32 	%r261, %r130, %r37;
	mad.lo.s32 	%r262, %r261, %r167, %r275;
	cvt.s64.s32 	%rd72, %r262;
	add.s64 	%rd73, %rd2, %rd72;
	ld.global.s8 	%rs33, [%rd73];
	cvt.s64.s32 	%rd74, %r129;
	add.s64 	%rd75, %rd1, %rd74;
	ld.global.s8 	%rs34, [%rd75];
	mul.wide.s16 	%r263, %rs34, %rs33;
	add.s32 	%r298, %r263, %r298;
$L__BB0_41:
	add.s32 	%r133, %r130, 1;
	setp.gt.s32 	%p100, %r133, -1;
	setp.lt.s32 	%p101, %r133, %r170;
	and.pred  	%p102, %p100, %p101;
	and.pred  	%p103, %p1, %p102;
	not.pred 	%p104, %p103;
	@%p104 bra 	$L__BB0_43;
	add.s32 	%r264, %r133, %r37;
	mad.lo.s32 	%r265, %r264, %r167, %r275;
	cvt.s64.s32 	%rd76, %r265;
	add.s64 	%rd77, %rd2, %rd76;
	ld.global.s8 	%rs35, [%rd77];
	add.s32 	%r266, %r129, %r167;
	cvt.s64.s32 	%rd78, %r266;
	add.s64 	%rd79, %rd1, %rd78;
	ld.global.s8 	%rs36, [%rd79];
	mul.wide.s16 	%r267, %rs36, %rs35;
	add.s32 	%r298, %r267, %r298;
$L__BB0_43:
	add.s32 	%r314, %r314, 2;
$L__BB0_44:
	setp.eq.s32 	%p105, %r14, 0;
	@%p105 bra 	$L__BB0_47;
	add.s32 	%r268, %r36, %r314;
	mul.lo.s32 	%r140, %r268, %r167;
	add.s32 	%r141, %r7, %r314;
	setp.gt.s32 	%p106, %r141, -1;
	setp.lt.s32 	%p107, %r141, %r170;
	and.pred  	%p108, %p106, %p107;
	and.pred  	%p109, %p1, %p108;
	not.pred 	%p110, %p109;
	@%p110 bra 	$L__BB0_47;
	add.s32 	%r269, %r141, %r37;
	mad.lo.s32 	%r270, %r269, %r167, %r275;
	cvt.s64.s32 	%rd80, %r270;
	add.s64 	%rd81, %rd2, %rd80;
	ld.global.s8 	%rs37, [%rd81];
	add.s32 	%r271, %r140, %r275;
	cvt.s64.s32 	%rd82, %r271;
	add.s64 	%rd83, %rd1, %rd82;
	ld.global.s8 	%rs38, [%rd83];
	mul.wide.s16 	%r272, %rs38, %rs37;
	add.s32 	%r298, %r272, %r298;
$L__BB0_47:
	add.s32 	%r277, %r277, 1;
	setp.ne.s32 	%p111, %r277, %r171;
	@%p111 bra 	$L__BB0_7;
	add.s32 	%r275, %r275, 1;
	setp.ne.s32 	%p112, %r275, %r167;
	@%p112 bra 	$L__BB0_6;
	ld.param.u64 	%rd89, [_Z36depthwise_separable_conv_int8_kernelPKaS0_S0_Paiiiiiii_param_2];
	cvt.u16.u32 	%rs39, %r298;
	cvt.u64.u32 	%rd84, %r274;
	cvta.to.global.u64 	%rd85, %rd89;
	add.s64 	%rd86, %rd85, %rd84;
	ld.global.u8 	%rs40, [%rd86];
	mul.lo.s16 	%rs41, %rs40, %rs39;
	add.s32 	%r273, %r9, %r274;
	cvt.s64.s32 	%rd87, %r273;
	add.s64 	%rd88, %rd3, %rd87;
	st.global.u8 	[%rd88], %rs41;
	add.s32 	%r274, %r274, 1;
	setp.eq.s32 	%p113, %r274, %r168;
	@%p113 bra 	$L__BB0_72;
	bra.uni 	$L__BB0_5;
$L__BB0_50:
	and.b32  	%r147, %r168, 7;
	setp.lt.u32 	%p18, %r168, 8;
	mov.b32 	%r324, 0;
	@%p18 bra 	$L__BB0_53;
	and.b32  	%r324, %r168, 2147483640;
	mov.b32 	%r322, 0;
$L__BB0_52:
	.pragma "nounroll";
	add.s32 	%r195, %r9, %r322;
	cvt.s64.s32 	%rd16, %r195;
	add.s64 	%rd17, %rd3, %rd16;
	mov.b16 	%rs5, 0;
	st.global.u8 	[%rd17], %rs5;
	st.global.u8 	[%rd17+1], %rs5;
	st.global.u8 	[%rd17+2], %rs5;
	st.global.u8 	[%rd17+3], %rs5;
	st.global.u8 	[%rd17+4], %rs5;
	st.global.u8 	[%rd17+5], %rs5;
	st.global.u8 	[%rd17+6], %rs5;
	st.global.u8 	[%rd17+7], %rs5;
	add.s32 	%r322, %r322, 8;
	setp.ne.s32 	%p19, %r322, %r324;
	@%p19 bra 	$L__BB0_52;
$L__BB0_53:
	setp.eq.s32 	%p20, %r147, 0;
	@%p20 bra 	$L__BB0_72;
	and.b32  	%r152, %r168, 3;
	setp.lt.u32 	%p21, %r147, 4;
	@%p21 bra 	$L__BB0_56;
	add.s32 	%r196, %r9, %r324;
	cvt.s64.s32 	%rd18, %r196;
	add.s64 	%rd19, %rd3, %rd18;
	mov.b16 	%rs6, 0;
	st.global.u8 	[%rd19], %rs6;
	st.global.u8 	[%rd19+1], %rs6;
	st.global.u8 	[%rd19+2], %rs6;
	st.global.u8 	[%rd19+3], %rs6;
	add.s32 	%r324, %r324, 4;
$L__BB0_56:
	setp.eq.s32 	%p22, %r152, 0;
	@%p22 bra 	$L__BB0_72;
	setp.eq.s32 	%p23, %r152, 1;
	@%p23 bra 	$L__BB0_59;
	add.s32 	%r197, %r9, %r324;
	cvt.s64.s32 	%rd20, %r197;
	add.s64 	%rd21, %rd3, %rd20;
	mov.b16 	%rs7, 0;
	st.global.u8 	[%rd21], %rs7;
	st.global.u8 	[%rd21+1], %rs7;
	add.s32 	%r324, %r324, 2;
$L__BB0_59:
	and.b32  	%r198, %r168, 1;
	setp.eq.b32 	%p24, %r198, 1;
	not.pred 	%p25, %p24;
	@%p25 bra 	$L__BB0_72;
	add.s32 	%r199, %r9, %r324;
	cvt.s64.s32 	%rd22, %r199;
	add.s64 	%rd23, %rd3, %rd22;
	mov.b16 	%rs8, 0;
	st.global.u8 	[%rd23], %rs8;
	bra.uni 	$L__BB0_72;
$L__BB0_61:
	and.b32  	%r157, %r168, 7;
	setp.lt.u32 	%p9, %r168, 8;
	mov.b32 	%r328, 0;
	@%p9 bra 	$L__BB0_64;
	and.b32  	%r328, %r168, 2147483640;
	mov.b32 	%r326, 0;
$L__BB0_63:
	.pragma "nounroll";
	add.s32 	%r188, %r9, %r326;
	cvt.s64.s32 	%rd8, %r188;
	add.s64 	%rd9, %rd3, %rd8;
	mov.b16 	%rs1, 0;
	st.global.u8 	[%rd9], %rs1;
	st.global.u8 	[%rd9+1], %rs1;
	st.global.u8 	[%rd9+2], %rs1;
	st.global.u8 	[%rd9+3], %rs1;
	st.global.u8 	[%rd9+4], %rs1;
	st.global.u8 	[%rd9+5], %rs1;
	st.global.u8 	[%rd9+6], %rs1;
	st.global.u8 	[%rd9+7], %rs1;
	add.s32 	%r326, %r326, 8;
	setp.ne.s32 	%p10, %r326, %r328;
	@%p10 bra 	$L__BB0_63;
$L__BB0_64:
	setp.eq.s32 	%p11, %r157, 0;
	@%p11 bra 	$L__BB0_72;
	and.b32  	%r162, %r168, 3;
	setp.lt.u32 	%p12, %r157, 4;
	@%p12 bra 	$L__BB0_67;
	add.s32 	%r189, %r9, %r328;
	cvt.s64.s32 	%rd10, %r189;
	add.s64 	%rd11, %rd3, %rd10;
	mov.b16 	%rs2, 0;
	st.global.u8 	[%rd11], %rs2;
	st.global.u8 	[%rd11+1], %rs2;
	st.global.u8 	[%rd11+2], %rs2;
	st.global.u8 	[%rd11+3], %rs2;
	add.s32 	%r328, %r328, 4;
$L__BB0_67:
	setp.eq.s32 	%p13, %r162, 0;
	@%p13 bra 	$L__BB0_72;
	setp.eq.s32 	%p14, %r162, 1;
	@%p14 bra 	$L__BB0_70;
	add.s32 	%r190, %r9, %r328;
	cvt.s64.s32 	%rd12, %r190;
	add.s64 	%rd13, %rd3, %rd12;
	mov.b16 	%rs3, 0;
	st.global.u8 	[%rd13], %rs3;
	st.global.u8 	[%rd13+1], %rs3;
	add.s32 	%r328, %r328, 2;
$L__BB0_70:
	and.b32  	%r191, %r168, 1;
	setp.eq.b32 	%p15, %r191, 1;
	not.pred 	%p16, %p15;
	@%p16 bra 	$L__BB0_72;
	add.s32 	%r192, %r9, %r328;
	cvt.s64.s32 	%rd14, %r192;
	add.s64 	%rd15, %rd3, %rd14;
	mov.b16 	%rs4, 0;
	st.global.u8 	[%rd15], %rs4;
$L__BB0_72:
	ret;

}


// ===== COMPILED SASS (sm_100) =====

	.target	sm_100

	.elftype	@"ET_EXEC"


//--------------------- .note.nv.tkinfo           --------------------------
	.section	.note.nv.tkinfo,"",@"SHT_NOTE"
	.sectionflags	@"SHF_NOTE_NV_TKINFO"
	.tkinfo
        /*0018*/ 	.word	0x00000002
        /*0030*/ 	.string	""
        /*0030*/ 	.string	"ptxas"
        /*0030*/ 	.string	"Cuda compilation tools, release 13.0, V13.0.88"
        /*0030*/ 	.string	"Build cuda_13.0.r13.0/compiler.36424714_0"
        /*0030*/ 	.string	"-arch sm_100 -m 64 "



//--------------------- .note.nv.cuinfo           --------------------------
	.section	.note.nv.cuinfo,"",@"SHT_NOTE"
	.sectionflags	@"SHF_NOTE_NV_CUINFO"
        /*0018*/ 	.short	0x0002
        /*001a*/ 	.short	0x0064
        /*001c*/ 	.short	0x0082
	.zero		2


//--------------------- .nv.info                  --------------------------
	.section	.nv.info,"",@"SHT_CUDA_INFO"
	.align	4


	//----- nvinfo : EIATTR_REGCOUNT
	.align		4
        /*0000*/ 	.byte	0x04, 0x2f
        /*0002*/ 	.short	(.L_1 - .L_0)
	.align		4
.L_0:
        /*0004*/ 	.word	index@(_Z36depthwise_separable_conv_int8_kernelPKaS0_S0_Paiiiiiii)
        /*0008*/ 	.word	0x00000020


	//----- nvinfo : EIATTR_FRAME_SIZE
	.align		4
.L_1:
        /*000c*/ 	.byte	0x04, 0x11
        /*000e*/ 	.short	(.L_3 - .L_2)
	.align		4
.L_2:
        /*0010*/ 	.word	index@(_Z36depthwise_separable_conv_int8_kernelPKaS0_S0_Paiiiiiii)
        /*0014*/ 	.word	0x00000000


	//----- nvinfo : EIATTR_MIN_STACK_SIZE
	.align		4
.L_3:
        /*0018*/ 	.byte	0x04, 0x12
        /*001a*/ 	.short	(.L_5 - .L_4)
	.align		4
.L_4:
        /*001c*/ 	.word	index@(_Z36depthwise_separable_conv_int8_kernelPKaS0_S0_Paiiiiiii)
        /*0020*/ 	.word	0x00000000
.L_5:


//--------------------- .nv.compat                --------------------------
	.section	.nv.compat,"",@"SHT_CUDA_COMPAT_INFO"
	.align	4
        /*0000*/ 	.byte	0x02, 0x09, 0x00, 0x00, 0x02, 0x02, 0x01, 0x00, 0x02, 0x05, 0x05, 0x00, 0x03, 0x07, 0x01, 0x01
        /*0010*/ 	.byte	0x02, 0x03, 0x00, 0x00, 0x02, 0x06, 0x01, 0x00, 0x04, 0x0b, 0x08, 0x00, 0x09, 0x00, 0x00, 0x00
        /*0020*/ 	.byte	0x00, 0x00, 0x00, 0x00


//--------------------- .nv.info._Z36depthwise_separable_conv_int8_kernelPKaS0_S0_Paiiiiiii --------------------------
	.section	.nv.info._Z36depthwise_separable_conv_int8_kernelPKaS0_S0_Paiiiiiii,"",@"SHT_CUDA_INFO"
	.sectionflags	@""
	.align	4


	//----- nvinfo : EIATTR_CUDA_API_VERSION
	.align		4
        /*0000*/ 	.byte	0x04, 0x37
        /*0002*/ 	.short	(.L_7 - .L_6)
.L_6:
        /*0004*/ 	.word	0x00000082


	//----- nvinfo : EIATTR_KPARAM_INFO
	.align		4
.L_7:
        /*0008*/ 	.byte	0x04, 0x17
        /*000a*/ 	.short	(.L_9 - .L_8)
.L_8:
        /*000c*/ 	.word	0x00000000
        /*0010*/ 	.short	0x000a
        /*0012*/ 	.short	0x0038
        /*0014*/ 	.byte	0x00, 0xf0, 0x11, 0x00


	//----- nvinfo : EIATTR_KPARAM_INFO
	.align		4
.L_9:
        /*0018*/ 	.byte	0x04, 0x17
        /*001a*/ 	.short	(.L_11 - .L_10)
.L_10:
        /*001c*/ 	.word	0x00000000
        /*0020*/ 	.short	0x0009
        /*0022*/ 	.short	0x0034
        /*0024*/ 	.byte	0x00, 0xf0, 0x11, 0x00


	//----- nvinfo : EIATTR_KPARAM_INFO
	.align		4
.L_11:
        /*0028*/ 	.byte	0x04, 0x17
        /*002a*/ 	.short	(.L_13 - .L_12)
.L_12:
        /*002c*/ 	.word	0x00000000
        /*0030*/ 	.short	0x0008
        /*0032*/ 	.short	0x0030
        /*0034*/ 	.byte	0x00, 0xf0, 0x11, 0x00


	//----- nvinfo : EIATTR_KPARAM_INFO
	.align		4
.L_13:
        /*0038*/ 	.byte	0x04, 0x17
        /*003a*/ 	.short	(.L_15 - .L_14)
.L_14:
        /*003c*/ 	.word	0x00000000
        /*0040*/ 	.short	0x0007
        /*0042*/ 	.short	0x002c
        /*0044*/ 	.byte	0x00, 0xf0, 0x11, 0x00


	//----- nvinfo : EIATTR_KPARAM_INFO
	.align		4
.L_15:
        /*0048*/ 	.byte	0x04, 0x17
        /*004a*/ 	.short	(.L_17 - .L_16)
.L_16:
        /*004c*/ 	.word	0x00000000
        /*0050*/ 	.short	0x0006
        /*0052*/ 	.short	0x0028
        /*0054*/ 	.byte	0x00, 0xf0, 0x11, 0x00


	//----- nvinfo : EIATTR_KPARAM_INFO
	.align		4
.L_17:
        /*0058*/ 	.byte	0x04, 0x17
        /*005a*/ 	.short	(.L_19 - .L_18)
.L_18:
        /*005c*/ 	.word	0x00000000
        /*0060*/ 	.short	0x0005
        /*0062*/ 	.short	0x0024
        /*0064*/ 	.byte	0x00, 0xf0, 0x11, 0x00


	//----- nvinfo : EIATTR_KPARAM_INFO
	.align		4
.L_19:
        /*0068*/ 	.byte	0x04, 0x17
        /*006a*/ 	.short	(.L_21 - .L_20)
.L_20:
        /*006c*/ 	.word	0x00000000
        /*0070*/ 	.short	0x0004
        /*0072*/ 	.short	0x0020
        /*0074*/ 	.byte	0x00, 0xf0, 0x11, 0x00


	//----- nvinfo : EIATTR_KPARAM_INFO
	.align		4
.L_21:
        /*0078*/ 	.byte	0x04, 0x17
        /*007a*/ 	.short	(.L_23 - .L_22)
.L_22:
        /*007c*/ 	.word	0x00000000
        /*0080*/ 	.short	0x0003
        /*0082*/ 	.short	0x0018
        /*0084*/ 	.byte	0x00, 0xf5, 0x21, 0x00


	//----- nvinfo : EIATTR_KPARAM_INFO
	.align		4
.L_23:
        /*0088*/ 	.byte	0x04, 0x17
        /*008a*/ 	.short	(.L_25 - .L_24)
.L_24:
        /*008c*/ 	.word	0x00000000
        /*0090*/ 	.short	0x0002
        /*0092*/ 	.short	0x0010
        /*0094*/ 	.byte	0x00, 0xf5, 0x21, 0x00


	//----- nvinfo : EIATTR_KPARAM_INFO
	.align		4
.L_25:
        /*0098*/ 	.byte	0x04, 0x17
        /*009a*/ 	.short	(.L_27 - .L_26)
.L_26:
        /*009c*/ 	.word	0x00000000
        /*00a0*/ 	.short	0x0001
        /*00a2*/ 	.short	0x0008
        /*00a4*/ 	.byte	0x00, 0xf5, 0x21, 0x00


	//----- nvinfo : EIATTR_KPARAM_INFO
	.align		4
.L_27:
        /*00a8*/ 	.byte	0x04, 0x17
        /*00aa*/ 	.short	(.L_29 - .L_28)
.L_28:
        /*00ac*/ 	.word	0x00000000
        /*00b0*/ 	.short	0x0000
        /*00b2*/ 	.short	0x0000
        /*00b4*/ 	.byte	0x00, 0xf5, 0x21, 0x00


	//----- nvinfo : EIATTR_SPARSE_MMA_MASK
	.align		4
.L_29:
        /*00b8*/ 	.byte	0x03, 0x50
        /*00ba*/ 	.short	0x0000


	//----- nvinfo : EIATTR_MAXREG_COUNT
	.align		4
        /*00bc*/ 	.byte	0x03, 0x1b
        /*00be*/ 	.short	0x00ff


	//----- nvinfo : EIATTR_MERCURY_ISA_VERSION
	.align		4
        /*00c0*/ 	.byte	0x03, 0x5f
        /*00c2*/ 	.short	0x0101


	//----- nvinfo : EIATTR_VRC_CTA_INIT_COUNT
	.align		4
        /*00c4*/ 	.byte	0x02, 0x4a
	.zero		1
	.zero		1


	//----- nvinfo : EIATTR_EXIT_INSTR_OFFSETS
	.align		4
        /*00c8*/ 	.byte	0x04, 0x1c
        /*00ca*/ 	.short	(.L_31 - .L_30)


	//   ....[0]....
.L_30:
        /*00cc*/ 	.word	0x00000130


	//   ....[1]....
        /*00d0*/ 	.word	0x00000170


	//   ....[2]....
        /*00d4*/ 	.word	0x00001a10


	//   ....[3]....
        /*00d8*/ 	.word	0x00001ba0


	//   ....[4]....
        /*00dc*/ 	.word	0x00001c80


	//   ....[5]....
        /*00e0*/ 	.word	0x00001d40


	//   ....[6]....
        /*00e4*/ 	.word	0x00001da0


	//   ....[7]....
        /*00e8*/ 	.word	0x00001f10


	//   ....[8]....
        /*00ec*/ 	.word	0x00001ff0


	//   ....[9]....
        /*00f0*/ 	.word	0x000020b0


	//   ....[10]....
        /*00f4*/ 	.word	0x00002110


	//----- nvinfo : EIATTR_CRS_STACK_SIZE
	.align		4
.L_31:
        /*00f8*/ 	.byte	0x04, 0x1e
        /*00fa*/ 	.short	(.L_33 - .L_32)
.L_32:
        /*00fc*/ 	.word	0x00000000


	//----- nvinfo : EIATTR_CBANK_PARAM_SIZE
	.align		4
.L_33:
        /*0100*/ 	.byte	0x03, 0x19
        /*0102*/ 	.short	0x003c


	//----- nvinfo : EIATTR_PARAM_CBANK
	.align		4
        /*0104*/ 	.byte	0x04, 0x0a
        /*0106*/ 	.short	(.L_35 - .L_34)
	.align		4
.L_34:
        /*0108*/ 	.word	index@(.nv.constant0._Z36depthwise_separable_conv_int8_kernelPKaS0_S0_Paiiiiiii)
        /*010c*/ 	.short	0x0380
        /*010e*/ 	.short	0x003c


	//----- nvinfo : EIATTR_SW_WAR
	.align		4
.L_35:
        /*0110*/ 	.byte	0x04, 0x36
        /*0112*/ 	.short	(.L_37 - .L_36)
.L_36:
        /*0114*/ 	.word	0x00000008
.L_37:


//--------------------- .nv.callgraph             --------------------------
	.section	.nv.callgraph,"",@"SHT_CUDA_CALLGRAPH"
	.align	4
	.sectionentsize	8
	.align		4
        /*0000*/ 	.word	0x00000000
	.align		4
        /*0004*/ 	.word	0xffffffff
	.align		4
        /*0008*/ 	.word	0x00000000
	.align		4
        /*000c*/ 	.word	0xfffffffe
	.align		4
        /*0010*/ 	.word	0x00000000
	.align		4
        /*0014*/ 	.word	0xfffffffd
	.align		4
        /*0018*/ 	.word	0x00000000
	.align		4
        /*001c*/ 	.word	0xfffffffc


//--------------------- .text._Z36depthwise_separable_conv_int8_kernelPKaS0_S0_Paiiiiiii --------------------------
	.section	.text._Z36depthwise_separable_conv_int8_kernelPKaS0_S0_Paiiiiiii,"ax",@progbits
	.align	128
        .global         _Z36depthwise_separable_conv_int8_kernelPKaS0_S0_Paiiiiiii
        .type           _Z36depthwise_separable_conv_int8_kernelPKaS0_S0_Paiiiiiii,@function
        .size           _Z36depthwise_separable_conv_int8_kernelPKaS0_S0_Paiiiiiii,(.L_x_20 - _Z36depthwise_separable_conv_int8_kernelPKaS0_S0_Paiiiiiii)
        .other          _Z36depthwise_separable_conv_int8_kernelPKaS0_S0_Paiiiiiii,@"STO_CUDA_ENTRY STV_DEFAULT"
_Z36depthwise_separable_conv_int8_kernelPKaS0_S0_Paiiiiiii:
.text._Z36depthwise_separable_conv_int8_kernelPKaS0_S0_Paiiiiiii:
[----:B------:R-:W-:Y:S01]  /*0000*/  LDC R1, c[0x0][0x37c] ;  /* 0x0000df00ff017b82 */ /* 0x000fe20000000800 */
[----:B------:R-:W0:Y:S07]  /*0010*/  S2R R3, SR_TID.Y ;  /* 0x0000000000037919 */ /* 0x000e2e0000002200 */
[----:B------:R-:W1:Y:S01]  /*0020*/  LDC R25, c[0x0][0x360] ;  /* 0x0000d800ff197b82 */ /* 0x000e620000000800 */
[----:B------:R-:W2:Y:S01]  /*0030*/  LDCU UR7, c[0x0][0x3ac] ;  /* 0x00007580ff0777ac */ /* 0x000ea20008000800 */
[----:B------:R-:W1:Y:S01]  /*0040*/  S2R R0, SR_TID.X ;  /* 0x0000000000007919 */ /* 0x000e620000002100 */
[----:B------:R-:W3:Y:S01]  /*0050*/  LDCU UR8, c[0x0][0x3a0] ;  /* 0x00007400ff0877ac */ /* 0x000ee20008000800 */
[----:B------:R-:W4:Y:S04]  /*0060*/  S2R R2, SR_TID.Z ;  /* 0x0000000000027919 */ /* 0x000f280000002300 */
[----:B------:R-:W0:Y:S01]  /*0070*/  S2UR UR5, SR_CTAID.Y ;  /* 0x00000000000579c3 */ /* 0x000e220000002600 */
[----:B------:R-:W5:Y:S07]  /*0080*/  LDCU UR9, c[0x0][0x3b0] ;  /* 0x00007600ff0977ac */ /* 0x000f6e0008000800 */
[----:B------:R-:W0:Y:S08]  /*0090*/  LDC R18, c[0x0][0x364] ;  /* 0x0000d900ff127b82 */ /* 0x000e300000000800 */
[----:B------:R-:W1:Y:S08]  /*00a0*/  S2UR UR4, SR_CTAID.X ;  /* 0x00000000000479c3 */ /* 0x000e700000002500 */
[----:B------:R-:W4:Y:S08]  /*00b0*/  S2UR UR6, SR_CTAID.Z ;  /* 0x00000000000679c3 */ /* 0x000f300000002700 */
[----:B------:R-:W4:Y:S01]  /*00c0*/  LDC R23, c[0x0][0x368] ;  /* 0x0000da00ff177b82 */ /* 0x000f220000000800 */
[----:B0-----:R-:W-:-:S05]  /*00d0*/  IMAD R18, R18, UR5, R3 ;  /* 0x0000000512127c24 */ /* 0x001fca000f8e0203 */
[----:B--2---:R-:W-:Y:S01]  /*00e0*/  ISETP.GE.AND P0, PT, R18, UR7, PT ;  /* 0x0000000712007c0c */ /* 0x004fe2000bf06270 */
[----:B-1----:R-:W-:-:S05]  /*00f0*/  IMAD R25, R25, UR4, R0 ;  /* 0x0000000419197c24 */ /* 0x002fca000f8e0200 */
[----:B---3--:R-:W-:Y:S01]  /*0100*/  ISETP.GE.OR P0, PT, R25, UR8, P0 ;  /* 0x0000000819007c0c */ /* 0x008fe20008706670 */
[----:B----4-:R-:W-:-:S05]  /*0110*/  IMAD R23, R23, UR6, R2 ;  /* 0x0000000617177c24 */ /* 0x010fca000f8e0202 */
[----:B-----5:R-:W-:-:S13]  /*0120*/  ISETP.GE.OR P0, PT, R23, UR9, P0 ;  /* 0x0000000917007c0c */ /* 0x020fda0008706670 */
[----:B------:R-:W-:Y:S05]  /*0130*/  @P0 EXIT ;  /* 0x000000000000094d */ /* 0x000fea0003800000 */
[----:B------:R-:W0:Y:S01]  /*0140*/  LDC R0, c[0x0][0x3a8] ;  /* 0x0000ea00ff007b82 */ /* 0x000e220000000800 */
[----:B------:R-:W-:Y:S01]  /*0150*/  IMAD R25, R25, UR7, RZ ;  /* 0x0000000719197c24 */ /* 0x000fe2000f8e02ff */
[----:B0-----:R-:W-:-:S13]  /*0160*/  ISETP.GE.AND P0, PT, R0, 0x1, PT ;  /* 0x000000010000780c */ /* 0x001fda0003f06270 */
[----:B------:R-:W-:Y:S05]  /*0170*/  @!P0 EXIT ;  /* 0x000000000000894d */ /* 0x000fea0003800000 */
[----:B------:R-:W0:Y:S01]  /*0180*/  LDCU UR4, c[0x0][0x3a4] ;  /* 0x00007480ff0477ac */ /* 0x000e220008000800 */
[----:B------:R-:W-:Y:S01]  /*0190*/  IMAD R22, R18, UR9, R23 ;  /* 0x0000000912167c24 */ /* 0x000fe2000f8e0217 */
[----:B------:R-:W1:Y:S03]  /*01a0*/  LDCU.64 UR18, c[0x0][0x358] ;  /* 0x00006b00ff1277ac */ /* 0x000e660008000a00 */
[----:B------:R-:W-:Y:S01]  /*01b0*/  IMAD R21, R25, UR9, R22 ;  /* 0x0000000919157c24 */ /* 0x000fe2000f8e0216 */
[----:B0-----:R-:W-:-:S09]  /*01c0*/  UISETP.GE.AND UP0, UPT, UR4, 0x1, UPT ;  /* 0x000000010400788c */ /* 0x001fd2000bf06270 */
[----:B-1----:R-:W-:Y:S05]  /*01d0*/  BRA.U !UP0, `(.L_x_0) ;  /* 0x0000001908f47547 */ /* 0x002fea000b800000 */
[----:B------:R-:W0:Y:S02]  /*01e0*/  LDCU UR4, c[0x0][0x3b4] ;  /* 0x00007680ff0477ac */ /* 0x000e240008000800 */
[----:B0-----:R-:W-:-:S09]  /*01f0*/  UISETP.GE.AND UP0, UPT, UR4, 0x1, UPT ;  /* 0x000000010400788c */ /* 0x001fd2000bf06270 */
[----:B------:R-:W-:Y:S05]  /*0200*/  BRA.U !UP0, `(.L_x_1) ;  /* 0x00000019080c7547 */ /* 0x000fea000b800000 */
[----:B------:R-:W0:Y:S01]  /*0210*/  LDC R2, c[0x0][0x3b8] ;  /* 0x0000ee00ff027b82 */ /* 0x000e220000000800 */
[----:B------:R-:W-:Y:S02]  /*0220*/  ULOP3.LUT UR5, UR4, 0x7, URZ, 0xc0, !UPT ;  /* 0x0000000704057892 */ /* 0x000fe4000f8ec0ff */
[----:B------:R-:W-:Y:S02]  /*0230*/  USHF.R.U32.HI UR4, URZ, 0x1, UR4 ;  /* 0x00000001ff047899 */ /* 0x000fe40008011604 */
[----:B------:R-:W-:-:S04]  /*0240*/  UIADD3 UR5, UPT, UPT, UR5, -0x1, URZ ;  /* 0xffffffff05057890 */ /* 0x000fc8000fffe0ff */
[----:B------:R-:W-:Y:S01]  /*0250*/  UISETP.GE.U32.AND UP0, UPT, UR5, 0x3, UPT ;  /* 0x000000030500788c */ /* 0x000fe2000bf06070 */
[-C--:B0-----:R-:W-:Y:S02]  /*0260*/  IMAD R0, R18, R2.reuse, R18 ;  /* 0x0000000212007224 */ /* 0x081fe400078e0212 */
[CC--:B------:R-:W-:Y:S02]  /*0270*/  IMAD R20, R23.reuse, R2.reuse, R23 ;  /* 0x0000000217147224 */ /* 0x0c0fe400078e0217 */
[-C--:B------:R-:W-:Y:S01]  /*0280*/  IMAD R23, R23, R2.reuse, -UR4 ;  /* 0x8000000417177e24 */ /* 0x080fe2000f8e0202 */
[----:B------:R-:W-:Y:S01]  /*0290*/  IADD3 R19, PT, PT, R0, -UR4, R25 ;  /* 0x8000000400137c10 */ /* 0x000fe2000fffe019 */
[----:B------:R-:W-:Y:S02]  /*02a0*/  IMAD R18, R18, R2, -UR4 ;  /* 0x8000000412127e24 */ /* 0x000fe4000f8e0202 */
[----:B------:R-:W-:Y:S01]  /*02b0*/  VIADD R20, R20, -UR4 ;  /* 0x8000000414147c36 */ /* 0x000fe20008000000 */
[----:B------:R-:W-:-:S06]  /*02c0*/  UMOV UR4, URZ ;  /* 0x000000ff00047c82 */ /* 0x000fcc0008000000 */
.L_x_10:
[----:B------:R-:W-:Y:S01]  /*02d0*/  IMAD.MOV.U32 R0, RZ, RZ, RZ ;  /* 0x000000ffff007224 */ /* 0x000fe200078e00ff */
[----:B0-----:R-:W-:-:S06]  /*02e0*/  UMOV UR5, URZ ;  /* 0x000000ff00057c82 */ /* 0x001fcc0008000000 */
.L_x_9:
[----:B------:R-:W-:-:S05]  /*02f0*/  UMOV UR6, URZ ;  /* 0x000000ff00067c82 */ /* 0x000fca0008000000 */
.L_x_8:
[----:B------:R-:W0:Y:S01]  /*0300*/  LDCU.64 UR8, c[0x0][0x3b0] ;  /* 0x00007600ff0877ac */ /* 0x000e220008000a00 */
[----:B------:R-:W-:Y:S01]  /*0310*/  VIADD R2, R18, UR6 ;  /* 0x0000000612027c36 */ /* 0x000fe20008000000 */
[----:B------:R-:W1:Y:S03]  /*0320*/  LDCU UR7, c[0x0][0x3ac] ;  /* 0x00007580ff0777ac */ /* 0x000e660008000800 */
[----:B------:R-:W-:Y:S01]  /*0330*/  IMAD.IADD R3, R25, 0x1, R2 ;  /* 0x0000000119037824 */ /* 0x000fe200078e0202 */
[----:B0-----:R-:W-:Y:S02]  /*0340*/  UISETP.GE.U32.AND UP1, UPT, UR9, 0x8, UPT ;  /* 0x000000080900788c */ /* 0x001fe4000bf26070 */
[----:B------:R-:W-:Y:S01]  /*0350*/  UIMAD UR15, UR4, UR9, UR6 ;  /* 0x00000009040f72a4 */ /* 0x000fe2000f8e0206 */
[----:B-1----:R-:W-:Y:S01]  /*0360*/  ISETP.GE.AND P0, PT, R2, UR7, PT ;  /* 0x0000000702007c0c */ /* 0x002fe2000bf06270 */
[----:B------:R-:W-:-:S02]  /*0370*/  UMOV UR7, URZ ;  /* 0x000000ff00077c82 */ /* 0x000fc40008000000 */
[----:B------:R-:W-:Y:S01]  /*0380*/  UIMAD UR17, UR15, UR9, URZ ;  /* 0x000000090f1172a4 */ /* 0x000fe2000f8e02ff */
[----:B------:R-:W-:Y:S01]  /*0390*/  ISETP.GT.AND P0, PT, R2, -0x1, !P0 ;  /* 0xffffffff0200780c */ /* 0x000fe20004704270 */
[----:B------:R-:W-:Y:S01]  /*03a0*/  IMAD R2, R3, UR8, R22 ;  /* 0x0000000803027c24 */ /* 0x000fe2000f8e0216 */
[----:B------:R-:W-:Y:S11]  /*03b0*/  BRA.U !UP1, `(.L_x_2) ;  /* 0x0000000909f07547 */ /* 0x000ff6000b800000 */
[----:B------:R-:W0:Y:S01]  /*03c0*/  LDCU UR22, c[0x0][0x3a4] ;  /* 0x00007480ff1677ac */ /* 0x000e220008000800 */
[----:B------:R-:W-:Y:S02]  /*03d0*/  VIADD R3, R19, UR6 ;  /* 0x0000000613037c36 */ /* 0x000fe40008000000 */
[C---:B------:R-:W-:Y:S01]  /*03e0*/  VIADD R8, R20.reuse, 0x2 ;  /* 0x0000000214087836 */ /* 0x040fe20000000000 */
[----:B------:R-:W1:Y:S01]  /*03f0*/  LDCU UR7, c[0x0][0x3b4] ;  /* 0x00007680ff0777ac */ /* 0x000e620008000800 */
[C---:B------:R-:W-:Y:S02]  /*0400*/  VIADD R12, R20.reuse, 0x4 ;  /* 0x00000004140c7836 */ /* 0x040fe40000000000 */
[C---:B------:R-:W-:Y:S01]  /*0410*/  VIADD R6, R20.reuse, 0x1 ;  /* 0x0000000114067836 */ /* 0x040fe20000000000 */
[----:B------:R-:W2:Y:S01]  /*0420*/  LDCU UR21, c[0x0][0x3a4] ;  /* 0x00007480ff1577ac */ /* 0x000ea20008000800 */
[C---:B------:R-:W-:Y:S02]  /*0430*/  VIADD R10, R20.reuse, 0x3 ;  /* 0x00000003140a7836 */ /* 0x040fe40000000000 */
[C---:B------:R-:W-:Y:S01]  /*0440*/  VIADD R14, R20.reuse, 0x5 ;  /* 0x00000005140e7836 */ /* 0x040fe20000000000 */
[----:B------:R-:W-:Y:S01]  /*0450*/  UIADD3 UR9, UPT, UPT, UR17, 0x2, URZ ;  /* 0x0000000211097890 */ /* 0x000fe2000fffe0ff */
[C---:B------:R-:W-:Y:S01]  /*0460*/  VIADD R16, R20.reuse, 0x6 ;  /* 0x0000000614107836 */ /* 0x040fe20000000000 */
[----:B------:R-:W-:Y:S01]  /*0470*/  UIADD3 UR10, UPT, UPT, UR17, 0x3, URZ ;  /* 0x00000003110a7890 */ /* 0x000fe2000fffe0ff */
[----:B------:R-:W-:Y:S01]  /*0480*/  VIADD R24, R20, 0x7 ;  /* 0x0000000714187836 */ /* 0x000fe20000000000 */
[----:B------:R-:W-:Y:S01]  /*0490*/  UIADD3 UR11, UPT, UPT, UR17, 0x4, URZ ;  /* 0x00000004110b7890 */ /* 0x000fe2000fffe0ff */
[----:B------:R-:W-:Y:S01]  /*04a0*/  IMAD.U32 R4, RZ, RZ, UR5 ;  /* 0x00000005ff047e24 */ /* 0x000fe2000f8e00ff */
[----:B------:R-:W-:Y:S01]  /*04b0*/  UIADD3 UR12, UPT, UPT, UR17, 0x5, URZ ;  /* 0x00000005110c7890 */ /* 0x000fe2000fffe0ff */
[C---:B------:R-:W-:Y:S01]  /*04c0*/  IMAD R5, R3.reuse, UR8, R8 ;  /* 0x0000000803057c24 */ /* 0x040fe2000f8e0208 */
[----:B------:R-:W-:Y:S01]  /*04d0*/  UIADD3 UR13, UPT, UPT, UR17, 0x6, URZ ;  /* 0x00000006110d7890 */ /* 0x000fe2000fffe0ff */
[C---:B------:R-:W-:Y:S01]  /*04e0*/  IMAD R7, R3.reuse, UR8, R12 ;  /* 0x0000000803077c24 */ /* 0x040fe2000f8e020c */
[----:B-1----:R-:W-:Y:S01]  /*04f0*/  ULOP3.LUT UR16, UR7, 0x7ffffff8, URZ, 0xc0, !UPT ;  /* 0x7ffffff807107892 */ /* 0x002fe2000f8ec0ff */
[C---:B------:R-:W-:Y:S01]  /*0500*/  IMAD R11, R3.reuse, UR8, R6 ;  /* 0x00000008030b7c24 */ /* 0x040fe2000f8e0206 */
[----:B------:R-:W-:Y:S01]  /*0510*/  UIADD3 UR14, UPT, UPT, UR17, 0x7, URZ ;  /* 0x00000007110e7890 */ /* 0x000fe2000fffe0ff */
[C---:B------:R-:W-:Y:S01]  /*0520*/  IMAD R9, R3.reuse, UR8, R10 ;  /* 0x0000000803097c24 */ /* 0x040fe2000f8e020a */
[----:B--2---:R-:W-:Y:S01]  /*0530*/  UIMAD UR21, UR21, UR7, URZ ;  /* 0x00000007151572a4 */ /* 0x004fe2000f8e02ff */
[C---:B------:R-:W-:Y:S01]  /*0540*/  IMAD R13, R3.reuse, UR8, R14 ;  /* 0x00000008030d7c24 */ /* 0x040fe2000f8e020e */
[----:B0-----:R-:W-:Y:S01]  /*0550*/  UIMAD UR7, UR17, UR22, UR22 ;  /* 0x00000016110772a4 */ /* 0x001fe2000f8e0216 */
[C---:B------:R-:W-:Y:S01]  /*0560*/  IMAD R15, R3.reuse, UR8, R16 ;  /* 0x00000008030f7c24 */ /* 0x040fe2000f8e0210 */
[----:B------:R-:W0:Y:S01]  /*0570*/  LDCU UR23, c[0x0][0x3a4] ;  /* 0x00007480ff1777ac */ /* 0x000e220008000800 */
[----:B------:R-:W-:-:S02]  /*0580*/  IMAD R17, R3, UR8, R24 ;  /* 0x0000000803117c24 */ /* 0x000fc4000f8e0218 */
[----:B------:R-:W-:Y:S01]  /*0590*/  IMAD R27, R3, UR8, R20 ;  /* 0x00000008031b7c24 */ /* 0x000fe2000f8e0214 */
[----:B------:R-:W1:Y:S01]  /*05a0*/  LDCU UR20, c[0x0][0x3b0] ;  /* 0x00007600ff1477ac */ /* 0x000e620008000800 */
[--C-:B------:R-:W-:Y:S02]  /*05b0*/  IMAD R3, R5, UR22, R4.reuse ;  /* 0x0000001605037c24 */ /* 0x100fe4000f8e0204 */
[--C-:B------:R-:W-:Y:S01]  /*05c0*/  IMAD R5, R7, UR22, R4.reuse ;  /* 0x0000001607057c24 */ /* 0x100fe2000f8e0204 */
[----:B------:R-:W-:Y:S02]  /*05d0*/  UIMAD UR9, UR9, UR22, UR5 ;  /* 0x00000016090972a4 */ /* 0x000fe4000f8e0205 */
[--C-:B------:R-:W-:Y:S01]  /*05e0*/  IMAD R11, R11, UR22, R4.reuse ;  /* 0x000000160b0b7c24 */ /* 0x100fe2000f8e0204 */
[----:B------:R-:W-:Y:S02]  /*05f0*/  UIMAD UR10, UR10, UR22, UR5 ;  /* 0x000000160a0a72a4 */ /* 0x000fe4000f8e0205 */
[----:B------:R-:W-:Y:S01]  /*0600*/  IMAD R9, R9, UR22, R4 ;  /* 0x0000001609097c24 */ /* 0x000fe2000f8e0204 */
[----:B------:R-:W-:-:S02]  /*0610*/  UIMAD UR11, UR11, UR22, UR5 ;  /* 0x000000160b0b72a4 */ /* 0x000fc4000f8e0205 */
[--C-:B------:R-:W-:Y:S01]  /*0620*/  IMAD R6, R13, UR22, R4.reuse ;  /* 0x000000160d067c24 */ /* 0x100fe2000f8e0204 */
[----:B------:R-:W-:Y:S02]  /*0630*/  UIMAD UR12, UR12, UR22, UR5 ;  /* 0x000000160c0c72a4 */ /* 0x000fe4000f8e0205 */
[--C-:B------:R-:W-:Y:S01]  /*0640*/  IMAD R7, R15, UR22, R4.reuse ;  /* 0x000000160f077c24 */ /* 0x100fe2000f8e0204 */
[----:B------:R-:W-:Y:S02]  /*0650*/  UIMAD UR13, UR13, UR22, UR5 ;  /* 0x000000160d0d72a4 */ /* 0x000fe4000f8e0205 */
[--C-:B------:R-:W-:Y:S01]  /*0660*/  IMAD R8, R17, UR22, R4.reuse ;  /* 0x0000001611087c24 */ /* 0x100fe2000f8e0204 */
[----:B------:R-:W-:Y:S02]  /*0670*/  UIMAD UR14, UR14, UR22, UR5 ;  /* 0x000000160e0e72a4 */ /* 0x000fe4000f8e0205 */
[----:B------:R-:W-:Y:S01]  /*0680*/  IMAD R4, R27, UR22, R4 ;  /* 0x000000161b047c24 */ /* 0x000fe2000f8e0204 */
[----:B------:R-:W-:Y:S01]  /*0690*/  UIADD3 UR16, UPT, UPT, -UR16, URZ, URZ ;  /* 0x000000ff10107290 */ /* 0x000fe2000fffe1ff */
[----:B------:R-:W-:Y:S01]  /*06a0*/  VIADD R10, R23, 0x3 ;  /* 0x00000003170a7836 */ /* 0x000fe20000000000 */
[----:B------:R-:W-:-:S02]  /*06b0*/  UIADD3 UR7, UPT, UPT, UR7, UR5, URZ ;  /* 0x0000000507077290 */ /* 0x000fc4000fffe0ff */
[----:B01----:R-:W-:-:S12]  /*06c0*/  UIMAD UR15, UR21, UR15, UR5 ;  /* 0x0000000f150f72a4 */ /* 0x003fd8000f8e0205 */
.L_x_3:
[----:B------:R-:W-:Y:S01]  /*06d0*/  VIADD R12, R10, 0xfffffffd ;  /* 0xfffffffd0a0c7836 */ /* 0x000fe20000000000 */
[----:B------:R-:W0:Y:S01]  /*06e0*/  LDC.64 R16, c[0x0][0x388] ;  /* 0x0000e200ff107b82 */ /* 0x000e220000000a00 */
[----:B------:R-:W-:Y:S01]  /*06f0*/  UMOV UR8, UR20 ;  /* 0x0000001400087c82 */ /* 0x000fe20008000000 */
[----:B------:R-:W-:Y:S02]  /*0700*/  IMAD.U32 R24, RZ, RZ, UR15 ;  /* 0x0000000fff187e24 */ /* 0x000fe4000f8e00ff */
[----:B------:R-:W-:-:S04]  /*0710*/  ISETP.GE.AND P1, PT, R12, UR8, PT ;  /* 0x000000080c007c0c */ /* 0x000fc8000bf26270 */
[----:B------:R-:W-:Y:S01]  /*0720*/  ISETP.GT.AND P1, PT, R12, -0x1, !P1 ;  /* 0xffffffff0c00780c */ /* 0x000fe20004f24270 */
[----:B------:R-:W1:Y:S01]  /*0730*/  LDC.64 R14, c[0x0][0x380] ;  /* 0x0000e000ff0e7b82 */ /* 0x000e620000000a00 */
[----:B------:R-:W-:Y:S02]  /*0740*/  VIADD R12, R10, 0xfffffffe ;  /* 0xfffffffe0a0c7836 */ /* 0x000fe40000000000 */
[----:B------:R-:W-:-:S03]  /*0750*/  PLOP3.LUT P1, PT, P0, P1, PT, 0x80, 0x8 ;  /* 0x000000000008781c */ /* 0x000fc60000723070 */
[----:B------:R-:W-:-:S04]  /*0760*/  ISETP.GE.AND P2, PT, R12, UR8, PT ;  /* 0x000000080c007c0c */ /* 0x000fc8000bf46270 */
[----:B------:R-:W-:Y:S02]  /*0770*/  ISETP.GT.AND P2, PT, R12, -0x1, !P2 ;  /* 0xffffffff0c00780c */ /* 0x000fe40005744270 */
[----:B------:R-:W2:Y:S02]  /*0780*/  LDC.64 R12, c[0x0][0x388] ;  /* 0x0000e200ff0c7b82 */ /* 0x000ea40000000a00 */
[----:B------:R-:W-:Y:S02]  /*0790*/  PLOP3.LUT P2, PT, P0, P2, PT, 0x80, 0x8 ;  /* 0x000000000008781c */ /* 0x000fe40000745070 */
[----:B0-----:R-:W-:-:S04]  /*07a0*/  @P1 IADD3 R26, P3, PT, R16, UR15, RZ ;  /* 0x0000000f101a1c10 */ /* 0x001fc8000ff7e0ff */
[----:B------:R-:W-:Y:S02]  /*07b0*/  @P1 LEA.HI.X.SX32 R27, R24, R17, 0x1, P3 ;  /* 0x00000011181b1211 */ /* 0x000fe400018f0eff */
[----:B------:R-:W0:Y:S01]  /*07c0*/  LDC.64 R16, c[0x0][0x380] ;  /* 0x0000e000ff107b82 */ /* 0x000e220000000a00 */
[----:B-1----:R-:W-:-:S04]  /*07d0*/  @P1 IADD3 R28, P3, PT, R4, R14, RZ ;  /* 0x0000000e041c1210 */ /* 0x002fc80007f7e0ff */
[----:B------:R-:W-:Y:S02]  /*07e0*/  @P1 LEA.HI.X.SX32 R29, R4, R15, 0x1, P3 ;  /* 0x0000000f041d1211 */ /* 0x000fe400018f0eff */
[----:B------:R2:W3:Y:S04]  /*07f0*/  @P1 LDG.E.S8 R15, desc[UR18][R26.64] ;  /* 0x000000121a0f1981 */ /* 0x0004e8000c1e1300 */
[----:B------:R0:W3:Y:S01]  /*0800*/  @P1 LDG.E.S8 R14, desc[UR18][R28.64] ;  /* 0x000000121c0e1981 */ /* 0x0000e2000c1e1300 */
[----:B--2---:R-:W-:Y:S01]  /*0810*/  @P2 IADD3 R26, P4, PT, R12, UR7, RZ ;  /* 0x000000070c1a2c10 */ /* 0x004fe2000ff9e0ff */
[----:B------:R-:W-:Y:S01]  /*0820*/  IMAD.U32 R12, RZ, RZ, UR7 ;  /* 0x00000007ff0c7e24 */ /* 0x000fe2000f8e00ff */
[----:B0-----:R-:W-:-:S04]  /*0830*/  @P2 IADD3 R28, P3, PT, R11, R16, RZ ;  /* 0x000000100b1c2210 */ /* 0x001fc80007f7e0ff */
[----:B------:R-:W-:Y:S02]  /*0840*/  @P2 LEA.HI.X.SX32 R27, R12, R13, 0x1, P4 ;  /* 0x0000000d0c1b2211 */ /* 0x000fe400020f0eff */
[----:B------:R-:W-:Y:S01]  /*0850*/  @P2 LEA.HI.X.SX32 R29, R11, R17, 0x1, P3 ;  /* 0x000000110b1d2211 */ /* 0x000fe200018f0eff */
[----:B------:R-:W-:Y:S01]  /*0860*/  VIADD R24, R10, 0xffffffff ;  /* 0xffffffff0a187836 */ /* 0x000fe20000000000 */
[----:B------:R-:W0:Y:S01]  /*0870*/  LDC.64 R12, c[0x0][0x388] ;  /* 0x0000e200ff0c7b82 */ /* 0x000e220000000a00 */
[----:B------:R-:W2:Y:S04]  /*0880*/  @P2 LDG.E.S8 R16, desc[UR18][R26.64] ;  /* 0x000000121a102981 */ /* 0x000ea8000c1e1300 */
[----:B------:R1:W2:Y:S01]  /*0890*/  @P2 LDG.E.S8 R17, desc[UR18][R28.64] ;  /* 0x000000121c112981 */ /* 0x0002a2000c1e1300 */
[----:B------:R-:W-:-:S04]  /*08a0*/  ISETP.GE.AND P3, PT, R24, UR8, PT ;  /* 0x0000000818007c0c */ /* 0x000fc8000bf66270 */
[----:B------:R-:W-:Y:S01]  /*08b0*/  ISETP.GT.AND P3, PT, R24, -0x1, !P3 ;  /* 0xffffffff1800780c */ /* 0x000fe20005f64270 */
[----:B------:R-:W-:Y:S02]  /*08c0*/  VIADD R24, R10, 0x1 ;  /* 0x000000010a187836 */ /* 0x000fe40000000000 */
[----:B-1----:R-:W-:Y:S02]  /*08d0*/  IMAD.U32 R28, RZ, RZ, UR10 ;  /* 0x0000000aff1c7e24 */ /* 0x002fe4000f8e00ff */
[----:B---3--:R-:W-:Y:S01]  /*08e0*/  @P1 IMAD R0, R14, R15, R0 ;  /* 0x0000000f0e001224 */ /* 0x008fe200078e0200 */
[----:B------:R-:W-:Y:S01]  /*08f0*/  PLOP3.LUT P1, PT, P0, P3, PT, 0x80, 0x8 ;  /* 0x000000000008781c */ /* 0x000fe20000727070 */
[----:B------:R-:W1:-:S12]  /*0900*/  LDC.64 R14, c[0x0][0x380] ;  /* 0x0000e000ff0e7b82 */ /* 0x000e580000000a00 */
[----:B0-----:R-:W-:Y:S01]  /*0910*/  @P1 IADD3 R26, P3, PT, R12, UR9, RZ ;  /* 0x000000090c1a1c10 */ /* 0x001fe2000ff7e0ff */
[----:B------:R-:W-:-:S05]  /*0920*/  IMAD.U32 R12, RZ, RZ, UR9 ;  /* 0x00000009ff0c7e24 */ /* 0x000fca000f8e00ff */
[----:B------:R-:W-:Y:S02]  /*0930*/  @P1 LEA.HI.X.SX32 R27, R12, R13, 0x1, P3 ;  /* 0x0000000d0c1b1211 */ /* 0x000fe400018f0eff */
[----:B------:R-:W0:Y:S01]  /*0940*/  LDC.64 R12, c[0x0][0x380] ;  /* 0x0000e000ff0c7b82 */ /* 0x000e220000000a00 */
[----:B--2---:R-:W-:Y:S01]  /*0950*/  @P2 IMAD R0, R17, R16, R0 ;  /* 0x0000001011002224 */ /* 0x004fe200078e0200 */
[C---:B------:R-:W-:Y:S02]  /*0960*/  ISETP.GE.AND P2, PT, R10.reuse, UR8, PT ;  /* 0x000000080a007c0c */ /* 0x040fe4000bf46270 */
[----:B-1----:R-:W-:Y:S01]  /*0970*/  @P1 IADD3 R14, P4, PT, R3, R14, RZ ;  /* 0x0000000e030e1210 */ /* 0x002fe20007f9e0ff */
[----:B------:R-:W2:Y:S01]  /*0980*/  @P1 LDG.E.S8 R27, desc[UR18][R26.64] ;  /* 0x000000121a1b1981 */ /* 0x000ea2000c1e1300 */
[----:B------:R-:W-:Y:S02]  /*0990*/  ISETP.GT.AND P2, PT, R10, -0x1, !P2 ;  /* 0xffffffff0a00780c */ /* 0x000fe40005744270 */
[----:B------:R-:W1:Y:S01]  /*09a0*/  LDC.64 R16, c[0x0][0x388] ;  /* 0x0000e200ff107b82 */ /* 0x000e620000000a00 */
[----:B------:R-:W-:-:S02]  /*09b0*/  ISETP.GE.AND P3, PT, R24, UR8, PT ;  /* 0x0000000818007c0c */ /* 0x000fc4000bf66270 */
[----:B------:R-:W-:Y:S02]  /*09c0*/  @P1 LEA.HI.X.SX32 R15, R3, R15, 0x1, P4 ;  /* 0x0000000f030f1211 */ /* 0x000fe400020f0eff */
[----:B------:R-:W-:Y:S02]  /*09d0*/  PLOP3.LUT P2, PT, P0, P2, PT, 0x80, 0x8 ;  /* 0x000000000008781c */ /* 0x000fe40000745070 */
[----:B------:R-:W-:Y:S02]  /*09e0*/  ISETP.GT.AND P3, PT, R24, -0x1, !P3 ;  /* 0xffffffff1800780c */ /* 0x000fe40005f64270 */
[----:B------:R3:W2:Y:S02]  /*09f0*/  @P1 LDG.E.S8 R24, desc[UR18][R14.64] ;  /* 0x000000120e181981 */ /* 0x0006a4000c1e1300 */
[----:B---3--:R-:W3:Y:S01]  /*0a00*/  LDC.64 R14, c[0x0][0x388] ;  /* 0x0000e200ff0e7b82 */ /* 0x008ee20000000a00 */
[----:B------:R-:W-:-:S06]  /*0a10*/  PLOP3.LUT P3, PT, P0, P3, PT, 0x80, 0x8 ;  /* 0x000000000008781c */ /* 0x000fcc0000767070 */
[----:B-1----:R-:W-:-:S04]  /*0a20*/  @P2 IADD3 R16, P4, PT, R16, UR10, RZ ;  /* 0x0000000a10102c10 */ /* 0x002fc8000ff9e0ff */
[----:B------:R-:W-:Y:S02]  /*0a30*/  @P2 LEA.HI.X.SX32 R17, R28, R17, 0x1, P4 ;  /* 0x000000111c112211 */ /* 0x000fe400020f0eff */
[----:B0-----:R-:W-:-:S03]  /*0a40*/  @P2 IADD3 R28, P4, PT, R9, R12, RZ ;  /* 0x0000000c091c2210 */ /* 0x001fc60007f9e0ff */
[----:B------:R-:W4:Y:S01]  /*0a50*/  @P2 LDG.E.S8 R16, desc[UR18][R16.64] ;  /* 0x0000001210102981 */ /* 0x000f22000c1e1300 */
[----:B------:R-:W-:Y:S01]  /*0a60*/  @P2 LEA.HI.X.SX32 R29, R9, R13, 0x1, P4 ;  /* 0x0000000d091d2211 */ /* 0x000fe200020f0eff */
[----:B------:R-:W-:-:S04]  /*0a70*/  IMAD.U32 R12, RZ, RZ, UR11 ;  /* 0x0000000bff0c7e24 */ /* 0x000fc8000f8e00ff */
[----:B------:R3:W4:Y:S02]  /*0a80*/  @P2 LDG.E.S8 R17, desc[UR18][R28.64] ;  /* 0x000000121c112981 */ /* 0x000724000c1e1300 */
[----:B---3--:R-:W-:-:S04]  /*0a90*/  @P3 IADD3 R28, P4, PT, R14, UR11, RZ ;  /* 0x0000000b0e1c3c10 */ /* 0x008fc8000ff9e0ff */
[----:B------:R-:W-:Y:S02]  /*0aa0*/  @P3 LEA.HI.X.SX32 R29, R12, R15, 0x1, P4 ;  /* 0x0000000f0c1d3211 */ /* 0x000fe400020f0eff */
[----:B------:R-:W0:Y:S03]  /*0ab0*/  LDC.64 R12, c[0x0][0x380] ;  /* 0x0000e000ff0c7b82 */ /* 0x000e260000000a00 */
[----:B------:R-:W3:Y:S01]  /*0ac0*/  @P3 LDG.E.S8 R26, desc[UR18][R28.64] ;  /* 0x000000121c1a3981 */ /* 0x000ee2000c1e1300 */
[----:B0-----:R-:W-:-:S04]  /*0ad0*/  @P3 IADD3 R12, P4, PT, R5, R12, RZ ;  /* 0x0000000c050c3210 */ /* 0x001fc80007f9e0ff */
[----:B------:R-:W-:-:S05]  /*0ae0*/  @P3 LEA.HI.X.SX32 R13, R5, R13, 0x1, P4 ;  /* 0x0000000d050d3211 */ /* 0x000fca00020f0eff */
[----:B------:R0:W3:Y:S01]  /*0af0*/  @P3 LDG.E.S8 R29, desc[UR18][R12.64] ;  /* 0x000000120c1d3981 */ /* 0x0000e2000c1e1300 */
[----:B------:R-:W-:Y:S01]  /*0b00*/  VIADD R14, R10, 0x2 ;  /* 0x000000020a0e7836 */ /* 0x000fe20000000000 */
[----:B0-----:R-:W0:Y:S01]  /*0b10*/  LDC.64 R12, c[0x0][0x388] ;  /* 0x0000e200ff0c7b82 */ /* 0x001e220000000a00 */
[----:B--2---:R-:W-:-:S03]  /*0b20*/  @P1 IMAD R0, R24, R27, R0 ;  /* 0x0000001b18001224 */ /* 0x004fc600078e0200 */
[----:B------:R-:W-:-:S04]  /*0b30*/  ISETP.GE.AND P1, PT, R14, UR8, PT ;  /* 0x000000080e007c0c */ /* 0x000fc8000bf26270 */
[----:B------:R-:W-:Y:S02]  /*0b40*/  ISETP.GT.AND P1, PT, R14, -0x1, !P1 ;  /* 0xffffffff0e00780c */ /* 0x000fe40004f24270 */
[----:B------:R-:W1:Y:S02]  /*0b50*/  LDC.64 R14, c[0x0][0x380] ;  /* 0x0000e000ff0e7b82 */ /* 0x000e640000000a00 */
[----:B------:R-:W-:Y:S01]  /*0b60*/  PLOP3.LUT P1, PT, P0, P1, PT, 0x80, 0x8 ;  /* 0x000000000008781c */ /* 0x000fe20000723070 */
[----:B------:R-:W-:Y:S02]  /*0b70*/  VIADD R24, R10, 0x3 ;  /* 0x000000030a187836 */ /* 0x000fe40000000000 */
[----:B----4-:R-:W-:-:S03]  /*0b80*/  @P2 IMAD R0, R17, R16, R0 ;  /* 0x0000001011002224 */ /* 0x010fc600078e0200 */
[----:B------:R-:W2:Y:S01]  /*0b90*/  LDC.64 R16, c[0x0][0x388] ;  /* 0x0000e200ff107b82 */ /* 0x000ea20000000a00 */
[----:B------:R-:W-:-:S04]  /*0ba0*/  ISETP.GE.AND P2, PT, R24, UR8, PT ;  /* 0x0000000818007c0c */ /* 0x000fc8000bf46270 */
[----:B------:R-:W-:Y:S01]  /*0bb0*/  ISETP.GT.AND P2, PT, R24, -0x1, !P2 ;  /* 0xffffffff1800780c */ /* 0x000fe20005744270 */
[----:B------:R-:W-:-:S03]  /*0bc0*/  VIADD R24, R10, 0x4 ;  /* 0x000000040a187836 */ /* 0x000fc60000000000 */
[----:B------:R-:W-:Y:S02]  /*0bd0*/  PLOP3.LUT P2, PT, P0, P2, PT, 0x80, 0x8 ;  /* 0x000000000008781c */ /* 0x000fe40000745070 */
[----:B-1----:R-:W-:Y:S01]  /*0be0*/  @P1 IADD3 R28, P4, PT, R6, R14, RZ ;  /* 0x0000000e061c1210 */ /* 0x002fe20007f9e0ff */
[----:B------:R-:W-:Y:S02]  /*0bf0*/  IMAD.U32 R14, RZ, RZ, UR13 ;  /* 0x0000000dff0e7e24 */ /* 0x000fe4000f8e00ff */
[----:B---3--:R-:W-:Y:S01]  /*0c00*/  @P3 IMAD R0, R29, R26, R0 ;  /* 0x0000001a1d003224 */ /* 0x008fe200078e0200 */
[----:B0-----:R-:W-:Y:S01]  /*0c10*/  @P1 IADD3 R26, P3, PT, R12, UR12, RZ ;  /* 0x0000000c0c1a1c10 */ /* 0x001fe2000ff7e0ff */
[----:B------:R-:W-:-:S05]  /*0c20*/  IMAD.U32 R12, RZ, RZ, UR12 ;  /* 0x0000000cff0c7e24 */ /* 0x000fca000f8e00ff */
[----:B------:R-:W-:Y:S02]  /*0c30*/  @P1 LEA.HI.X.SX32 R27, R12, R13, 0x1, P3 ;  /* 0x0000000d0c1b1211 */ /* 0x000fe400018f0eff */
[----:B------:R-:W0:Y:S01]  /*0c40*/  LDC.64 R12, c[0x0][0x380] ;  /* 0x0000e000ff0c7b82 */ /* 0x000e220000000a00 */
[----:B------:R-:W-:Y:S02]  /*0c50*/  ISETP.GE.AND P3, PT, R24, UR8, PT ;  /* 0x0000000818007c0c */ /* 0x000fe4000bf66270 */
[----:B------:R-:W-:Y:S01]  /*0c60*/  @P1 LEA.HI.X.SX32 R29, R6, R15, 0x1, P4 ;  /* 0x0000000f061d1211 */ /* 0x000fe200020f0eff */
[----:B------:R-:W3:Y:S01]  /*0c70*/  @P1 LDG.E.S8 R27, desc[UR18][R26.64] ;  /* 0x000000121a1b1981 */ /* 0x000ee2000c1e1300 */
[----:B------:R-:W-:-:S03]  /*0c80*/  ISETP.GT.AND P3, PT, R24, -0x1, !P3 ;  /* 0xffffffff1800780c */ /* 0x000fc60005f64270 */
[----:B------:R2:W3:Y:S02]  /*0c90*/  @P1 LDG.E.S8 R24, desc[UR18][R28.64] ;  /* 0x000000121c181981 */ /* 0x0004e4000c1e1300 */
[----:B--2---:R-:W-:-:S04]  /*0ca0*/  @P2 IADD3 R28, P4, PT, R16, UR13, RZ ;  /* 0x0000000d101c2c10 */ /* 0x004fc8000ff9e0ff */
[----:B------:R-:W-:Y:S02]  /*0cb0*/  @P2 LEA.HI.X.SX32 R29, R14, R17, 0x1, P4 ;  /* 0x000000110e1d2211 */ /* 0x000fe400020f0eff */
[C---:B0-----:R-:W-:Y:S01]  /*0cc0*/  @P2 IADD3 R12, P4, PT, R7.reuse, R12, RZ ;  /* 0x0000000c070c2210 */ /* 0x041fe20007f9e0ff */
[----:B------:R-:W0:Y:S01]  /*0cd0*/  LDC.64 R14, c[0x0][0x388] ;  /* 0x0000e200ff0e7b82 */ /* 0x000e220000000a00 */
[----:B------:R-:W-:Y:S01]  /*0ce0*/  PLOP3.LUT P3, PT, P0, P3, PT, 0x80, 0x8 ;  /* 0x000000000008781c */ /* 0x000fe20000767070 */
[----:B------:R-:W-:Y:S01]  /*0cf0*/  IMAD.U32 R26, RZ, RZ, UR14 ;  /* 0x0000000eff1a7e24 */ /* 0x000fe2000f8e00ff */
[----:B------:R-:W-:Y:S01]  /*0d00*/  @P2 LEA.HI.X.SX32 R13, R7, R13, 0x1, P4 ;  /* 0x0000000d070d2211 */ /* 0x000fe200020f0eff */
[----:B------:R-:W2:Y:S04]  /*0d10*/  @P2 LDG.E.S8 R17, desc[UR18][R28.64] ;  /* 0x000000121c112981 */ /* 0x000ea8000c1e1300 */
[----:B------:R1:W2:Y:S02]  /*0d20*/  @P2 LDG.E.S8 R16, desc[UR18][R12.64] ;  /* 0x000000120c102981 */ /* 0x0002a4000c1e1300 */
[----:B-1----:R-:W1:Y:S04]  /*0d30*/  LDC.64 R12, c[0x0][0x380] ;  /* 0x0000e000ff0c7b82 */ /* 0x002e680000000a00 */
[----:B0-----:R-:W-:-:S04]  /*0d40*/  @P3 IADD3 R14, P4, PT, R14, UR14, RZ ;  /* 0x0000000e0e0e3c10 */ /* 0x001fc8000ff9e0ff */
[----:B------:R-:W-:-:S06]  /*0d50*/  @P3 LEA.HI.X.SX32 R15, R26, R15, 0x1, P4 ;  /* 0x0000000f1a0f3211 */ /* 0x000fcc00020f0eff */
[----:B------:R0:W4:Y:S01]  /*0d60*/  @P3 LDG.E.S8 R15, desc[UR18][R14.64] ;  /* 0x000000120e0f3981 */ /* 0x000122000c1e1300 */
[----:B-1----:R-:W-:-:S04]  /*0d70*/  @P3 IADD3 R12, P4, PT, R8, R12, RZ ;  /* 0x0000000c080c3210 */ /* 0x002fc80007f9e0ff */
[----:B------:R-:W-:-:S05]  /*0d80*/  @P3 LEA.HI.X.SX32 R13, R8, R13, 0x1, P4 ;  /* 0x0000000d080d3211 */ /* 0x000fca00020f0eff */
[----:B------:R1:W4:Y:S01]  /*0d90*/  @P3 LDG.E.S8 R26, desc[UR18][R12.64] ;  /* 0x000000120c1a3981 */ /* 0x000322000c1e1300 */
[----:B------:R-:W-:-:S04]  /*0da0*/  UIADD3 UR16, UPT, UPT, UR16, 0x8, URZ ;  /* 0x0000000810107890 */ /* 0x000fc8000fffe0ff */
[----:B------:R-:W-:Y:S01]  /*0db0*/  UISETP.NE.AND UP1, UPT, UR16, URZ, UPT ;  /* 0x000000ff1000728c */ /* 0x000fe2000bf25270 */
[----:B0-----:R-:W-:Y:S02]  /*0dc0*/  IMAD.U32 R14, RZ, RZ, UR23 ;  /* 0x00000017ff0e7e24 */ /* 0x001fe4000f8e00ff */
[----:B------:R-:W-:Y:S02]  /*0dd0*/  IMAD.U32 R28, RZ, RZ, UR23 ;  /* 0x00000017ff1c7e24 */ /* 0x000fe4000f8e00ff */
[----:B------:R-:W-:Y:S02]  /*0de0*/  IMAD.U32 R29, RZ, RZ, UR23 ;  /* 0x00000017ff1d7e24 */ /* 0x000fe4000f8e00ff */
[----:B-1----:R-:W-:Y:S02]  /*0df0*/  IMAD.U32 R13, RZ, RZ, UR23 ;  /* 0x00000017ff0d7e24 */ /* 0x002fe4000f8e00ff */
[----:B------:R-:W-:Y:S02]  /*0e00*/  IMAD.U32 R12, RZ, RZ, UR23 ;  /* 0x00000017ff0c7e24 */ /* 0x000fe4000f8e00ff */
[----:B------:R-:W-:-:S02]  /*0e10*/  IMAD R11, R14, 0x8, R11 ;  /* 0x000000080e0b7824 */ /* 0x000fc400078e020b */
[C---:B------:R-:W-:Y:S02]  /*0e20*/  IMAD R3, R28.reuse, 0x8, R3 ;  /* 0x000000081c037824 */ /* 0x040fe400078e0203 */
[----:B------:R-:W-:Y:S02]  /*0e30*/  IMAD R4, R29, 0x8, R4 ;  /* 0x000000081d047824 */ /* 0x000fe400078e0204 */
[C---:B------:R-:W-:Y:S02]  /*0e40*/  IMAD R9, R28.reuse, 0x8, R9 ;  /* 0x000000081c097824 */ /* 0x040fe400078e0209 */
[----:B------:R-:W-:Y:S02]  /*0e50*/  IMAD R5, R28, 0x8, R5 ;  /* 0x000000081c057824 */ /* 0x000fe400078e0205 */
[----:B------:R-:W-:Y:S02]  /*0e60*/  IMAD R6, R13, 0x8, R6 ;  /* 0x000000080d067824 */ /* 0x000fe400078e0206 */
[----:B------:R-:W-:-:S02]  /*0e70*/  IMAD R7, R12, 0x8, R7 ;  /* 0x000000080c077824 */ /* 0x000fc400078e0207 */
[----:B------:R-:W-:Y:S02]  /*0e80*/  IMAD R8, R13, 0x8, R8 ;  /* 0x000000080d087824 */ /* 0x000fe400078e0208 */
[----:B------:R-:W-:Y:S01]  /*0e90*/  VIADD R10, R10, 0x8 ;  /* 0x000000080a0a7836 */ /* 0x000fe20000000000 */
[----:B------:R-:W-:Y:S02]  /*0ea0*/  ULEA UR15, UR23, UR15, 0x3 ;  /* 0x0000000f170f7291 */ /* 0x000fe4000f8e18ff */
[----:B------:R-:W-:Y:S02]  /*0eb0*/  ULEA UR7, UR23, UR7, 0x3 ;  /* 0x0000000717077291 */ /* 0x000fe4000f8e18ff */
[----:B------:R-:W-:Y:S02]  /*0ec0*/  ULEA UR9, UR23, UR9, 0x3 ;  /* 0x0000000917097291 */ /* 0x000fe4000f8e18ff */
[----:B------:R-:W-:Y:S02]  /*0ed0*/  ULEA UR10, UR23, UR10, 0x3 ;  /* 0x0000000a170a7291 */ /* 0x000fe4000f8e18ff */
[----:B------:R-:W-:-:S02]  /*0ee0*/  ULEA UR11, UR23, UR11, 0x3 ;  /* 0x0000000b170b7291 */ /* 0x000fc4000f8e18ff */
[----:B------:R-:W-:Y:S02]  /*0ef0*/  ULEA UR12, UR23, UR12, 0x3 ;  /* 0x0000000c170c7291 */ /* 0x000fe4000f8e18ff */
[----:B------:R-:W-:Y:S02]  /*0f00*/  ULEA UR13, UR23, UR13, 0x3 ;  /* 0x0000000d170d7291 */ /* 0x000fe4000f8e18ff */
[----:B------:R-:W-:Y:S01]  /*0f10*/  ULEA UR14, UR23, UR14, 0x3 ;  /* 0x0000000e170e7291 */ /* 0x000fe2000f8e18ff */
[----:B---3--:R-:W-:-:S04]  /*0f20*/  @P1 IMAD R0, R24, R27, R0 ;  /* 0x0000001b18001224 */ /* 0x008fc800078e0200 */
[----:B--2---:R-:W-:-:S04]  /*0f30*/  @P2 IMAD R0, R16, R17, R0 ;  /* 0x0000001110002224 */ /* 0x004fc800078e0200 */
[----:B----4-:R-:W-:Y:S01]  /*0f40*/  @P3 IMAD R0, R26, R15, R0 ;  /* 0x0000000f1a003224 */ /* 0x010fe200078e0200 */
[----:B------:R-:W-:Y:S06]  /*0f50*/  BRA.U UP1, `(.L_x_3) ;  /* 0xfffffff501dc7547 */ /* 0x000fec000b83ffff */
[----:B------:R-:W0:Y:S02]  /*0f60*/  LDCU UR7, c[0x0][0x3b4] ;  /* 0x00007680ff0777ac */ /* 0x000e240008000800 */
[----:B0-----:R-:W-:-:S12]  /*0f70*/  ULOP3.LUT UR7, UR7, 0x7ffffff8, URZ, 0xc0, !UPT ;  /* 0x7ffffff807077892 */ /* 0x001fd8000f8ec0ff */
.L_x_2:
[----:B------:R-:W0:Y:S02]  /*0f80*/  LDCU UR9, c[0x0][0x3b4] ;  /* 0x00007680ff0977ac */ /* 0x000e240008000800 */
[----:B0-----:R-:W-:-:S04]  /*0f90*/  ULOP3.LUT UR10, UR9, 0x7, URZ, 0xc0, !UPT ;  /* 0x00000007090a7892 */ /* 0x001fc8000f8ec0ff */
[----:B------:R-:W-:-:S09]  /*0fa0*/  UISETP.NE.AND UP1, UPT, UR10, URZ, UPT ;  /* 0x000000ff0a00728c */ /* 0x000fd2000bf25270 */
[----:B------:R-:W-:Y:S05]  /*0fb0*/  BRA.U !UP1, `(.L_x_4) ;  /* 0x0000000909387547 */ /* 0x000fea000b800000 */
[----:B------:R-:W-:-:S04]  /*0fc0*/  ULOP3.LUT UR10, UR9, 0x3, URZ, 0xc0, !UPT ;  /* 0x00000003090a7892 */ /* 0x000fc8000f8ec0ff */
[----:B------:R-:W-:Y:S01]  /*0fd0*/  UISETP.NE.AND UP1, UPT, UR10, URZ, UPT ;  /* 0x000000ff0a00728c */ /* 0x000fe2000bf25270 */
[----:B------:R-:W-:Y:S10]  /*0fe0*/  BRA.U !UP0, `(.L_x_5) ;  /* 0x0000000508207547 */ /* 0x000ff4000b800000 */
[----:B------:R-:W-:Y:S01]  /*0ff0*/  VIADD R7, R23, UR7 ;  /* 0x0000000717077c36 */ /* 0x000fe20008000000 */
[----:B------:R-:W0:Y:S01]  /*1000*/  LDC.64 R28, c[0x0][0x380] ;  /* 0x0000e000ff1c7b82 */ /* 0x000e220000000a00 */
[----:B------:R-:W1:Y:S01]  /*1010*/  LDCU UR11, c[0x0][0x3a4] ;  /* 0x00007480ff0b77ac */ /* 0x000e620008000800 */
[----:B------:R-:W-:Y:S02]  /*1020*/  IMAD.U32 R16, RZ, RZ, UR5 ;  /* 0x00000005ff107e24 */ /* 0x000fe4000f8e00ff */
[C---:B------:R-:W-:Y:S01]  /*1030*/  ISETP.GE.AND P1, PT, R7.reuse, UR8, PT ;  /* 0x0000000807007c0c */ /* 0x040fe2000bf26270 */
[C---:B------:R-:W-:Y:S01]  /*1040*/  VIADD R15, R7.reuse, 0x1 ;  /* 0x00000001070f7836 */ /* 0x040fe20000000000 */
[----:B------:R-:W-:Y:S01]  /*1050*/  UIADD3 UR9, UPT, UPT, UR17, UR7, URZ ;  /* 0x0000000711097290 */ /* 0x000fe2000fffe0ff */
[C---:B------:R-:W-:Y:S01]  /*1060*/  VIADD R5, R7.reuse, 0x2 ;  /* 0x0000000207057836 */ /* 0x040fe20000000000 */
[----:B------:R-:W-:Y:S01]  /*1070*/  ISETP.GT.AND P1, PT, R7, -0x1, !P1 ;  /* 0xffffffff0700780c */ /* 0x000fe20004f24270 */
[----:B------:R-:W2:Y:S01]  /*1080*/  LDC.64 R26, c[0x0][0x388] ;  /* 0x0000e200ff1a7b82 */ /* 0x000ea20000000a00 */
[----:B------:R-:W-:Y:S01]  /*1090*/  ISETP.GE.AND P2, PT, R15, UR8, PT ;  /* 0x000000080f007c0c */ /* 0x000fe2000bf46270 */
[----:B------:R-:W-:Y:S01]  /*10a0*/  VIADD R3, R7, 0x3 ;  /* 0x0000000307037836 */ /* 0x000fe20000000000 */
[----:B------:R-:W-:-:S02]  /*10b0*/  PLOP3.LUT P1, PT, P0, P1, PT, 0x80, 0x8 ;  /* 0x000000000008781c */ /* 0x000fc40000723070 */
[----:B------:R-:W-:Y:S02]  /*10c0*/  ISETP.GE.AND P3, PT, R5, UR8, PT ;  /* 0x0000000805007c0c */ /* 0x000fe4000bf66270 */
[----:B------:R-:W-:Y:S01]  /*10d0*/  ISETP.GT.AND P2, PT, R15, -0x1, !P2 ;  /* 0xffffffff0f00780c */ /* 0x000fe20005744270 */
[----:B------:R-:W3:Y:S01]  /*10e0*/  LDC.64 R12, c[0x0][0x380] ;  /* 0x0000e000ff0c7b82 */ /* 0x000ee20000000a00 */
[----:B------:R-:W-:Y:S01]  /*10f0*/  ISETP.GT.AND P3, PT, R5, -0x1, !P3 ;  /* 0xffffffff0500780c */ /* 0x000fe20005f64270 */
[----:B-1----:R-:W-:Y:S01]  /*1100*/  UIMAD UR9, UR9, UR11, UR5 ;  /* 0x0000000b090972a4 */ /* 0x002fe2000f8e0205 */
[----:B------:R-:W-:Y:S02]  /*1110*/  PLOP3.LUT P2, PT, P0, P2, PT, 0x80, 0x8 ;  /* 0x000000000008781c */ /* 0x000fe40000745070 */
[----:B------:R-:W-:Y:S02]  /*1120*/  PLOP3.LUT P3, PT, P0, P3, PT, 0x80, 0x8 ;  /* 0x000000000008781c */ /* 0x000fe40000767070 */
[C---:B------:R-:W-:Y:S01]  /*1130*/  ISETP.GE.AND P4, PT, R3.reuse, UR8, PT ;  /* 0x0000000803007c0c */ /* 0x040fe2000bf86270 */
[----:B------:R-:W-:Y:S01]  /*1140*/  @P1 IMAD.IADD R7, R2, 0x1, R7 ;  /* 0x0000000102071824 */ /* 0x000fe200078e0207 */
[----:B------:R-:W1:Y:S01]  /*1150*/  LDC.64 R10, c[0x0][0x388] ;  /* 0x0000e200ff0a7b82 */ /* 0x000e620000000a00 */
[----:B------:R-:W-:Y:S01]  /*1160*/  IMAD.U32 R4, RZ, RZ, UR9 ;  /* 0x00000009ff047e24 */ /* 0x000fe2000f8e00ff */
[----:B------:R-:W-:Y:S01]  /*1170*/  ISETP.GT.AND P4, PT, R3, -0x1, !P4 ;  /* 0xffffffff0300780c */ /* 0x000fe20006784270 */
[----:B------:R-:W-:-:S03]  /*1180*/  @P1 IMAD R7, R7, UR11, R16 ;  /* 0x0000000b07071c24 */ /* 0x000fc6000f8e0210 */
[----:B------:R-:W-:Y:S01]  /*1190*/  PLOP3.LUT P4, PT, P0, P4, PT, 0x80, 0x8 ;  /* 0x000000000008781c */ /* 0x000fe20000789070 */
[C---:B------:R-:W-:Y:S01]  /*11a0*/  @P2 IMAD.IADD R15, R2.reuse, 0x1, R15 ;  /* 0x00000001020f2824 */ /* 0x040fe200078e020f */
[----:B0-----:R-:W-:Y:S01]  /*11b0*/  @P1 IADD3 R28, P5, PT, R7, R28, RZ ;  /* 0x0000001c071c1210 */ /* 0x001fe20007fbe0ff */
[----:B------:R-:W-:Y:S01]  /*11c0*/  @P3 IMAD.IADD R17, R2, 0x1, R5 ;  /* 0x0000000102113824 */ /* 0x000fe200078e0205 */
[----:B------:R-:W0:Y:S01]  /*11d0*/  LDC.64 R8, c[0x0][0x388] ;  /* 0x0000e200ff087b82 */ /* 0x000e220000000a00 */
[--C-:B------:R-:W-:Y:S01]  /*11e0*/  @P2 IMAD R15, R15, UR11, R16.reuse ;  /* 0x0000000b0f0f2c24 */ /* 0x100fe2000f8e0210 */
[----:B------:R-:W-:Y:S01]  /*11f0*/  @P1 LEA.HI.X.SX32 R29, R7, R29, 0x1, P5 ;  /* 0x0000001d071d1211 */ /* 0x000fe200028f0eff */
[----:B------:R-:W-:Y:S01]  /*1200*/  @P3 IMAD R17, R17, UR11, R16 ;  /* 0x0000000b11113c24 */ /* 0x000fe2000f8e0210 */
[----:B--2---:R-:W-:-:S04]  /*1210*/  @P1 IADD3 R26, P5, PT, R26, UR9, RZ ;  /* 0x000000091a1a1c10 */ /* 0x004fc8000ffbe0ff */
[----:B------:R-:W-:Y:S01]  /*1220*/  @P1 LEA.HI.X.SX32 R27, R4, R27, 0x1, P5 ;  /* 0x0000001b041b1211 */ /* 0x000fe200028f0eff */
[----:B------:R-:W2:Y:S01]  /*1230*/  LDC.64 R6, c[0x0][0x380] ;  /* 0x0000e000ff067b82 */ /* 0x000ea20000000a00 */
[C---:B---3--:R-:W-:Y:S01]  /*1240*/  @P2 IADD3 R14, P5, PT, R15.reuse, R12, RZ ;  /* 0x0000000c0f0e2210 */ /* 0x048fe20007fbe0ff */
[----:B------:R-:W-:Y:S01]  /*1250*/  UIADD3 UR9, UPT, UPT, UR9, UR11, URZ ;  /* 0x0000000b09097290 */ /* 0x000fe2000fffe0ff */
[----:B------:R-:W-:Y:S01]  /*1260*/  @P4 IMAD.IADD R3, R2, 0x1, R3 ;  /* 0x0000000102034824 */ /* 0x000fe200078e0203 */
[----:B------:R3:W4:Y:S04]  /*1270*/  @P1 LDG.E.S8 R24, desc[UR18][R26.64] ;  /* 0x000000121a181981 */ /* 0x000728000c1e1300 */
[----:B------:R-:W5:Y:S01]  /*1280*/  LDC.64 R4, c[0x0][0x380] ;  /* 0x0000e000ff047b82 */ /* 0x000f620000000a00 */
[----:B------:R-:W-:Y:S01]  /*1290*/  @P2 LEA.HI.X.SX32 R15, R15, R13, 0x1, P5 ;  /* 0x0000000d0f0f2211 */ /* 0x000fe200028f0eff */
[----:B------:R-:W-:-:S06]  /*12a0*/  @P4 IMAD R16, R3, UR11, R16 ;  /* 0x0000000b03104c24 */ /* 0x000fcc000f8e0210 */
[----:B------:R-:W2:Y:S01]  /*12b0*/  LDC.64 R12, c[0x0][0x388] ;  /* 0x0000e200ff0c7b82 */ /* 0x000ea20000000a00 */
[----:B---3--:R-:W-:Y:S01]  /*12c0*/  IMAD.U32 R26, RZ, RZ, UR9 ;  /* 0x00000009ff1a7e24 */ /* 0x008fe2000f8e00ff */
[----:B-1----:R-:W-:Y:S01]  /*12d0*/  @P2 IADD3 R10, P5, PT, R10, UR9, RZ ;  /* 0x000000090a0a2c10 */ /* 0x002fe2000ffbe0ff */
[----:B------:R-:W-:Y:S02]  /*12e0*/  UIADD3 UR9, UPT, UPT, UR9, UR11, URZ ;  /* 0x0000000b09097290 */ /* 0x000fe4000fffe0ff */
[----:B------:R-:W-:Y:S01]  /*12f0*/  IMAD.U32 R27, RZ, RZ, UR11 ;  /* 0x0000000bff1b7e24 */ /* 0x000fe2000f8e00ff */
[----:B------:R-:W4:Y:S01]  /*1300*/  @P1 LDG.E.S8 R3, desc[UR18][R28.64] ;  /* 0x000000121c031981 */ /* 0x000f22000c1e1300 */
[----:B------:R-:W-:Y:S02]  /*1310*/  @P2 LEA.HI.X.SX32 R11, R26, R11, 0x1, P5 ;  /* 0x0000000b1a0b2211 */ /* 0x000fe400028f0eff */
[----:B------:R-:W-:Y:S01]  /*1320*/  IMAD.U32 R26, RZ, RZ, UR9 ;  /* 0x00000009ff1a7e24 */ /* 0x000fe2000f8e00ff */
[----:B0-----:R-:W-:Y:S01]  /*1330*/  @P3 IADD3 R8, P6, PT, R8, UR9, RZ ;  /* 0x0000000908083c10 */ /* 0x001fe2000ffde0ff */
[----:B------:R-:W3:Y:S01]  /*1340*/  @P2 LDG.E.S8 R15, desc[UR18][R14.64] ;  /* 0x000000120e0f2981 */ /* 0x000ee2000c1e1300 */
[----:B-----5:R-:W-:-:S03]  /*1350*/  @P3 IADD3 R4, P5, PT, R17, R4, RZ ;  /* 0x0000000411043210 */ /* 0x020fc60007fbe0ff */
[----:B------:R-:W3:Y:S01]  /*1360*/  @P2 LDG.E.S8 R10, desc[UR18][R10.64] ;  /* 0x000000120a0a2981 */ /* 0x000ee2000c1e1300 */
[----:B------:R-:W-:Y:S01]  /*1370*/  @P3 LEA.HI.X.SX32 R5, R17, R5, 0x1, P5 ;  /* 0x0000000511053211 */ /* 0x000fe200028f0eff */
[----:B------:R-:W-:Y:S01]  /*1380*/  @P4 VIADD R17, R27, UR9 ;  /* 0x000000091b114c36 */ /* 0x000fe20008000000 */
[----:B--2---:R-:W-:Y:S02]  /*1390*/  @P4 IADD3 R6, P5, PT, R16, R6, RZ ;  /* 0x0000000610064210 */ /* 0x004fe40007fbe0ff */
[----:B------:R-:W-:Y:S02]  /*13a0*/  @P3 LEA.HI.X.SX32 R9, R26, R9, 0x1, P6 ;  /* 0x000000091a093211 */ /* 0x000fe400030f0eff */
[C---:B------:R-:W-:Y:S01]  /*13b0*/  @P4 IADD3 R12, P6, PT, R17.reuse, R12, RZ ;  /* 0x0000000c110c4210 */ /* 0x040fe20007fde0ff */
[----:B------:R-:W2:Y:S01]  /*13c0*/  @P3 LDG.E.S8 R5, desc[UR18][R4.64] ;  /* 0x0000001204053981 */ /* 0x000ea2000c1e1300 */
[----:B------:R-:W-:Y:S02]  /*13d0*/  @P4 LEA.HI.X.SX32 R7, R16, R7, 0x1, P5 ;  /* 0x0000000710074211 */ /* 0x000fe400028f0eff */
[----:B------:R-:W-:Y:S01]  /*13e0*/  @P4 LEA.HI.X.SX32 R13, R17, R13, 0x1, P6 ;  /* 0x0000000d110d4211 */ /* 0x000fe200030f0eff */
[----:B------:R-:W2:Y:S04]  /*13f0*/  @P3 LDG.E.S8 R8, desc[UR18][R8.64] ;  /* 0x0000001208083981 */ /* 0x000ea8000c1e1300 */
[----:B------:R-:W5:Y:S04]  /*1400*/  @P4 LDG.E.S8 R7, desc[UR18][R6.64] ;  /* 0x0000001206074981 */ /* 0x000f68000c1e1300 */
[----:B------:R-:W5:Y:S01]  /*1410*/  @P4 LDG.E.S8 R12, desc[UR18][R12.64] ;  /* 0x000000120c0c4981 */ /* 0x000f62000c1e1300 */
[----:B------:R-:W-:Y:S01]  /*1420*/  UIADD3 UR7, UPT, UPT, UR7, 0x4, URZ ;  /* 0x0000000407077890 */ /* 0x000fe2000fffe0ff */
[----:B----4-:R-:W-:-:S04]  /*1430*/  @P1 IMAD R0, R3, R24, R0 ;  /* 0x0000001803001224 */ /* 0x010fc800078e0200 */
[----:B---3--:R-:W-:-:S04]  /*1440*/  @P2 IMAD R0, R15, R10, R0 ;  /* 0x0000000a0f002224 */ /* 0x008fc800078e0200 */
[----:B--2---:R-:W-:-:S04]  /*1450*/  @P3 IMAD R0, R5, R8, R0 ;  /* 0x0000000805003224 */ /* 0x004fc800078e0200 */
[----:B-----5:R-:W-:-:S07]  /*1460*/  @P4 IMAD R0, R7, R12, R0 ;  /* 0x0000000c07004224 */ /* 0x020fce00078e0200 */
.L_x_5:
[----:B------:R-:W-:Y:S05]  /*1470*/  BRA.U !UP1, `(.L_x_4) ;  /* 0x0000000509087547 */ /* 0x000fea000b800000 */
[----:B------:R-:W0:Y:S01]  /*1480*/  LDCU UR9, c[0x0][0x3b4] ;  /* 0x00007680ff0977ac */ /* 0x000e220008000800 */
[----:B------:R-:W-:Y:S02]  /*1490*/  UISETP.NE.AND UP1, UPT, UR10, 0x1, UPT ;  /* 0x000000010a00788c */ /* 0x000fe4000bf25270 */
[----:B0-----:R-:W-:-:S07]  /*14a0*/  ULOP3.LUT UP2, URZ, UR9, 0x1, URZ, 0xc0, !UPT ;  /* 0x0000000109ff7892 */ /* 0x001fce000f84c0ff */
[----:B------:R-:W-:Y:S05]  /*14b0*/  BRA.U !UP1, `(.L_x_6) ;  /* 0x0000000109987547 */ /* 0x000fea000b800000 */
[----:B------:R-:W-:Y:S01]  /*14c0*/  VIADD R3, R23, UR7 ;  /* 0x0000000717037c36 */ /* 0x000fe20008000000 */
[----:B------:R-:W0:Y:S01]  /*14d0*/  LDC.64 R10, c[0x0][0x380] ;  /* 0x0000e000ff0a7b82 */ /* 0x000e220000000a00 */
[----:B------:R-:W1:Y:S01]  /*14e0*/  LDCU UR10, c[0x0][0x3a4] ;  /* 0x00007480ff0a77ac */ /* 0x000e620008000800 */
[----:B------:R-:W-:Y:S02]  /*14f0*/  IMAD.U32 R14, RZ, RZ, UR5 ;  /* 0x00000005ff0e7e24 */ /* 0x000fe4000f8e00ff */
[C---:B------:R-:W-:Y:S01]  /*1500*/  ISETP.GE.AND P1, PT, R3.reuse, UR8, PT ;  /* 0x0000000803007c0c */ /* 0x040fe2000bf26270 */
[C---:B------:R-:W-:Y:S01]  /*1510*/  VIADD R13, R3.reuse, 0x1 ;  /* 0x00000001030d7836 */ /* 0x040fe20000000000 */
[----:B------:R-:W-:Y:S02]  /*1520*/  UIADD3 UR9, UPT, UPT, UR17, UR7, URZ ;  /* 0x0000000711097290 */ /* 0x000fe4000fffe0ff */
[----:B------:R-:W-:Y:S01]  /*1530*/  ISETP.GT.AND P1, PT, R3, -0x1, !P1 ;  /* 0xffffffff0300780c */ /* 0x000fe20004f24270 */
[----:B------:R-:W2:Y:S01]  /*1540*/  LDC.64 R8, c[0x0][0x388] ;  /* 0x0000e200ff087b82 */ /* 0x000ea20000000a00 */
[----:B------:R-:W-:-:S02]  /*1550*/  ISETP.GE.AND P2, PT, R13, UR8, PT ;  /* 0x000000080d007c0c */ /* 0x000fc4000bf46270 */
[----:B------:R-:W-:Y:S02]  /*1560*/  PLOP3.LUT P1, PT, P0, P1, PT, 0x80, 0x8 ;  /* 0x000000000008781c */ /* 0x000fe40000723070 */
[----:B------:R-:W-:-:S03]  /*1570*/  ISETP.GT.AND P2, PT, R13, -0x1, !P2 ;  /* 0xffffffff0d00780c */ /* 0x000fc60005744270 */
[----:B------:R-:W3:Y:S01]  /*1580*/  LDC.64 R4, c[0x0][0x380] ;  /* 0x0000e000ff047b82 */ /* 0x000ee20000000a00 */
[----:B------:R-:W-:Y:S01]  /*1590*/  PLOP3.LUT P2, PT, P0, P2, PT, 0x80, 0x8 ;  /* 0x000000000008781c */ /* 0x000fe20000745070 */
[----:B-1----:R-:W-:-:S06]  /*15a0*/  UIMAD UR9, UR9, UR10, UR5 ;  /* 0x0000000a090972a4 */ /* 0x002fcc000f8e0205 */
[----:B------:R-:W1:Y:S01]  /*15b0*/  LDC.64 R6, c[0x0][0x388] ;  /* 0x0000e200ff067b82 */ /* 0x000e620000000a00 */
[----:B------:R-:W-:-:S04]  /*15c0*/  @P1 IMAD.IADD R3, R2, 0x1, R3 ;  /* 0x0000000102031824 */ /* 0x000fc800078e0203 */
[--C-:B------:R-:W-:Y:S02]  /*15d0*/  @P1 IMAD R3, R3, UR10, R14.reuse ;  /* 0x0000000a03031c24 */ /* 0x100fe4000f8e020e */
[----:B------:R-:W-:Y:S02]  /*15e0*/  @P2 IMAD.IADD R12, R2, 0x1, R13 ;  /* 0x00000001020c2824 */ /* 0x000fe400078e020d */
[----:B------:R-:W-:Y:S01]  /*15f0*/  IMAD.U32 R13, RZ, RZ, UR10 ;  /* 0x0000000aff0d7e24 */ /* 0x000fe2000f8e00ff */
[C---:B0-----:R-:W-:Y:S01]  /*1600*/  @P1 IADD3 R10, P3, PT, R3.reuse, R10, RZ ;  /* 0x0000000a030a1210 */ /* 0x041fe20007f7e0ff */
[----:B------:R-:W-:Y:S02]  /*1610*/  @P2 IMAD R12, R12, UR10, R14 ;  /* 0x0000000a0c0c2c24 */ /* 0x000fe4000f8e020e */
[----:B------:R-:W-:Y:S01]  /*1620*/  IMAD.U32 R14, RZ, RZ, UR9 ;  /* 0x00000009ff0e7e24 */ /* 0x000fe2000f8e00ff */
[----:B------:R-:W-:Y:S01]  /*1630*/  @P1 LEA.HI.X.SX32 R11, R3, R11, 0x1, P3 ;  /* 0x0000000b030b1211 */ /* 0x000fe200018f0eff */
[----:B------:R-:W-:Y:S01]  /*1640*/  @P2 VIADD R3, R13, UR9 ;  /* 0x000000090d032c36 */ /* 0x000fe20008000000 */
[----:B--2---:R-:W-:-:S02]  /*1650*/  @P1 IADD3 R8, P3, PT, R8, UR9, RZ ;  /* 0x0000000908081c10 */ /* 0x004fc4000ff7e0ff */
[----:B---3--:R-:W-:Y:S02]  /*1660*/  @P2 IADD3 R4, P4, PT, R12, R4, RZ ;  /* 0x000000040c042210 */ /* 0x008fe40007f9e0ff */
[----:B------:R-:W-:Y:S01]  /*1670*/  @P1 LEA.HI.X.SX32 R9, R14, R9, 0x1, P3 ;  /* 0x000000090e091211 */ /* 0x000fe200018f0eff */
[----:B------:R-:W2:Y:S01]  /*1680*/  @P1 LDG.E.S8 R11, desc[UR18][R10.64] ;  /* 0x000000120a0b1981 */ /* 0x000ea2000c1e1300 */
[----:B------:R-:W-:Y:S02]  /*1690*/  @P2 LEA.HI.X.SX32 R5, R12, R5, 0x1, P4 ;  /* 0x000000050c052211 */ /* 0x000fe400020f0eff */
[C---:B-1----:R-:W-:Y:S01]  /*16a0*/  @P2 IADD3 R6, P3, PT, R3.reuse, R6, RZ ;  /* 0x0000000603062210 */ /* 0x042fe20007f7e0ff */
[----:B------:R-:W2:Y:S03]  /*16b0*/  @P1 LDG.E.S8 R8, desc[UR18][R8.64] ;  /* 0x0000001208081981 */ /* 0x000ea6000c1e1300 */
[----:B------:R-:W-:Y:S01]  /*16c0*/  @P2 LEA.HI.X.SX32 R7, R3, R7, 0x1, P3 ;  /* 0x0000000703072211 */ /* 0x000fe200018f0eff */
[----:B------:R-:W3:Y:S04]  /*16d0*/  @P2 LDG.E.S8 R5, desc[UR18][R4.64] ;  /* 0x0000001204052981 */ /* 0x000ee8000c1e1300 */
[----:B------:R-:W3:Y:S01]  /*16e0*/  @P2 LDG.E.S8 R6, desc[UR18][R6.64] ;  /* 0x0000001206062981 */ /* 0x000ee2000c1e1300 */
[----:B------:R-:W-:Y:S01]  /*16f0*/  UIADD3 UR7, UPT, UPT, UR7, 0x2, URZ ;  /* 0x0000000207077890 */ /* 0x000fe2000fffe0ff */
[----:B--2---:R-:W-:-:S04]  /*1700*/  @P1 IMAD R0, R11, R8, R0 ;  /* 0x000000080b001224 */ /* 0x004fc800078e0200 */
[----:B---3--:R-:W-:-:S07]  /*1710*/  @P2 IMAD R0, R5, R6, R0 ;  /* 0x0000000605002224 */ /* 0x008fce00078e0200 */
.L_x_6:
[----:B------:R-:W-:Y:S05]  /*1720*/  BRA.U !UP2, `(.L_x_4) ;  /* 0x000000010a5c7547 */ /* 0x000fea000b800000 */
[----:B------:R-:W-:Y:S01]  /*1730*/  VIADD R3, R23, UR7 ;  /* 0x0000000717037c36 */ /* 0x000fe20008000000 */
[----:B------:R-:W-:Y:S01]  /*1740*/  UIADD3 UR17, UPT, UPT, UR17, UR7, URZ ;  /* 0x0000000711117290 */ /* 0x000fe2000fffe0ff */
[----:B------:R-:W-:Y:S03]  /*1750*/  BSSY.RECONVERGENT B0, `(.L_x_4) ;  /* 0x0000014000007945 */ /* 0x000fe60003800200 */
[----:B------:R-:W-:-:S04]  /*1760*/  ISETP.GE.AND P1, PT, R3, UR8, PT ;  /* 0x0000000803007c0c */ /* 0x000fc8000bf26270 */
[----:B------:R-:W-:-:S04]  /*1770*/  ISETP.GT.AND P1, PT, R3, -0x1, !P1 ;  /* 0xffffffff0300780c */ /* 0x000fc80004f24270 */
[----:B------:R-:W-:-:S13]  /*1780*/  PLOP3.LUT P1, PT, P0, P1, PT, 0x80, 0x8 ;  /* 0x000000000008781c */ /* 0x000fda0000723070 */
[----:B------:R-:W-:Y:S05]  /*1790*/  @!P1 BRA `(.L_x_7) ;  /* 0x00000000003c9947 */ /* 0x000fea0003800000 */
[----:B------:R-:W0:Y:S01]  /*17a0*/  LDCU UR8, c[0x0][0x3a4] ;  /* 0x00007480ff0877ac */ /* 0x000e220008000800 */
[----:B------:R-:W-:Y:S02]  /*17b0*/  IMAD.IADD R2, R2, 0x1, R3 ;  /* 0x0000000102027824 */ /* 0x000fe400078e0203 */
[----:B------:R-:W-:Y:S01]  /*17c0*/  IMAD.U32 R3, RZ, RZ, UR5 ;  /* 0x00000005ff037e24 */ /* 0x000fe2000f8e00ff */
[----:B------:R-:W1:Y:S01]  /*17d0*/  LDCU.128 UR12, c[0x0][0x380] ;  /* 0x00007000ff0c77ac */ /* 0x000e620008000c00 */
[----:B0-----:R-:W-:Y:S02]  /*17e0*/  UIMAD UR7, UR17, UR8, UR5 ;  /* 0x00000008110772a4 */ /* 0x001fe4000f8e0205 */
[----:B------:R-:W-:Y:S02]  /*17f0*/  IMAD R3, R2, UR8, R3 ;  /* 0x0000000802037c24 */ /* 0x000fe4000f8e0203 */
[----:B-1----:R-:W-:-:S03]  /*1800*/  UIADD3 UR8, UP1, UPT, UR7, UR14, URZ ;  /* 0x0000000e07087290 */ /* 0x002fc6000ff3e0ff */
[----:B------:R-:W-:Y:S01]  /*1810*/  IADD3 R2, P0, PT, R3, UR12, RZ ;  /* 0x0000000c03027c10 */ /* 0x000fe2000ff1e0ff */
[----:B------:R-:W-:-:S03]  /*1820*/  ULEA.HI.X.SX32 UR7, UR7, UR15, 0x1, UP1 ;  /* 0x0000000f07077291 */ /* 0x000fc600088f0eff */
[----:B------:R-:W-:Y:S01]  /*1830*/  LEA.HI.X.SX32 R3, R3, UR13, 0x1, P0 ;  /* 0x0000000d03037c11 */ /* 0x000fe200080f0eff */
[----:B------:R-:W-:Y:S02]  /*1840*/  IMAD.U32 R4, RZ, RZ, UR8 ;  /* 0x00000008ff047e24 */ /* 0x000fe4000f8e00ff */
[----:B------:R-:W-:-:S03]  /*1850*/  IMAD.U32 R5, RZ, RZ, UR7 ;  /* 0x00000007ff057e24 */ /* 0x000fc6000f8e00ff */
[----:B------:R-:W2:Y:S04]  /*1860*/  LDG.E.S8 R3, desc[UR18][R2.64] ;  /* 0x0000001202037981 */ /* 0x000ea8000c1e1300 */
[----:B------:R-:W2:Y:S02]  /*1870*/  LDG.E.S8 R4, desc[UR18][R4.64] ;  /* 0x0000001204047981 */ /* 0x000ea4000c1e1300 */
[----:B--2---:R-:W-:-:S07]  /*1880*/  IMAD R0, R3, R4, R0 ;  /* 0x0000000403007224 */ /* 0x004fce00078e0200 */
.L_x_7:
[----:B------:R-:W-:Y:S05]  /*1890*/  BSYNC.RECONVERGENT B0 ;  /* 0x0000000000007941 */ /* 0x000fea0003800200 */
.L_x_4:
[----:B------:R-:W0:Y:S01]  /*18a0*/  LDCU UR7, c[0x0][0x3b4] ;  /* 0x00007680ff0777ac */ /* 0x000e220008000800 */
[----:B------:R-:W-:-:S04]  /*18b0*/  UIADD3 UR6, UPT, UPT, UR6, 0x1, URZ ;  /* 0x0000000106067890 */ /* 0x000fc8000fffe0ff */
[----:B0-----:R-:W-:-:S09]  /*18c0*/  UISETP.NE.AND UP1, UPT, UR6, UR7, UPT ;  /* 0x000000070600728c */ /* 0x001fd2000bf25270 */
[----:B------:R-:W-:Y:S05]  /*18d0*/  BRA.U UP1, `(.L_x_8) ;  /* 0xffffffe901887547 */ /* 0x000fea000b83ffff */
[----:B------:R-:W0:Y:S01]  /*18e0*/  LDCU UR6, c[0x0][0x3a4] ;  /* 0x00007480ff0677ac */ /* 0x000e220008000800 */
[----:B------:R-:W-:-:S04]  /*18f0*/  UIADD3 UR5, UPT, UPT, UR5, 0x1, URZ ;  /* 0x0000000105057890 */ /* 0x000fc8000fffe0ff */
[----:B0-----:R-:W-:-:S09]  /*1900*/  UISETP.NE.AND UP1, UPT, UR5, UR6, UPT ;  /* 0x000000060500728c */ /* 0x001fd2000bf25270 */
[----:B------:R-:W-:Y:S05]  /*1910*/  BRA.U UP1, `(.L_x_9) ;  /* 0xffffffe901747547 */ /* 0x000fea000b83ffff */
[----:B------:R-:W0:Y:S01]  /*1920*/  LDCU.128 UR8, c[0x0][0x390] ;  /* 0x00007200ff0877ac */ /* 0x000e220008000c00 */
[----:B------:R-:W1:Y:S01]  /*1930*/  LDC R6, c[0x0][0x3a8] ;  /* 0x0000ea00ff067b82 */ /* 0x000e620000000800 */
[----:B0-----:R-:W-:-:S04]  /*1940*/  UIADD3 UR6, UP1, UPT, UR4, UR8, URZ ;  /* 0x0000000804067290 */ /* 0x001fc8000ff3e0ff */
[----:B------:R-:W-:Y:S02]  /*1950*/  UIADD3.X UR7, UPT, UPT, URZ, UR9, URZ, UP1, !UPT ;  /* 0x00000009ff077290 */ /* 0x000fe40008ffe4ff */
[----:B------:R-:W-:-:S04]  /*1960*/  IMAD.U32 R2, RZ, RZ, UR6 ;  /* 0x00000006ff027e24 */ /* 0x000fc8000f8e00ff */
[----:B------:R-:W-:-:S05]  /*1970*/  IMAD.U32 R3, RZ, RZ, UR7 ;  /* 0x00000007ff037e24 */ /* 0x000fca000f8e00ff */
[----:B------:R-:W2:Y:S01]  /*1980*/  LDG.E.U8 R2, desc[UR18][R2.64] ;  /* 0x0000001202027981 */ /* 0x000ea2000c1e1100 */
[----:B------:R-:W-:Y:S01]  /*1990*/  PRMT R7, R0, 0x9910, RZ ;  /* 0x0000991000077816 */ /* 0x000fe200000000ff */
[----:B-1----:R-:W-:Y:S01]  /*19a0*/  IMAD R0, R21, R6, UR4 ;  /* 0x0000000415007e24 */ /* 0x002fe2000f8e0206 */
[----:B------:R-:W-:-:S04]  /*19b0*/  UIADD3 UR6, UPT, UPT, UR4, 0x1, URZ ;  /* 0x0000000104067890 */ /* 0x000fc8000fffe0ff */
[----:B------:R-:W-:-:S04]  /*19c0*/  IADD3 R4, P0, PT, R0, UR10, RZ ;  /* 0x0000000a00047c10 */ /* 0x000fc8000ff1e0ff */
[----:B------:R-:W-:Y:S02]  /*19d0*/  LEA.HI.X.SX32 R5, R0, UR11, 0x1, P0 ;  /* 0x0000000b00057c11 */ /* 0x000fe400080f0eff */
[----:B------:R-:W-:Y:S01]  /*19e0*/  ISETP.NE.AND P0, PT, R6, UR6, PT ;  /* 0x0000000606007c0c */ /* 0x000fe2000bf05270 */
[----:B--2---:R-:W-:-:S05]  /*19f0*/  IMAD R7, R2, R7, RZ ;  /* 0x0000000702077224 */ /* 0x004fca00078e02ff */
[----:B------:R0:W-:Y:S07]  /*1a00*/  STG.E.U8 desc[UR18][R4.64], R7 ;  /* 0x0000000704007986 */ /* 0x0001ee000c101112 */
[----:B------:R-:W-:Y:S05]  /*1a10*/  @!P0 EXIT ;  /* 0x000000000000894d */ /* 0x000fea0003800000 */
[----:B------:R-:W-:Y:S01]  /*1a20*/  UMOV UR4, UR6 ;  /* 0x0000000600047c82 */ /* 0x000fe20008000000 */
[----:B------:R-:W-:Y:S05]  /*1a30*/  BRA `(.L_x_10) ;  /* 0xffffffe800247947 */ /* 0x000fea000383ffff */
.L_x_1:
[C---:B------:R-:W-:Y:S01]  /*1a40*/  ISETP.GE.U32.AND P0, PT, R0.reuse, 0x8, PT ;  /* 0x000000080000780c */ /* 0x040fe20003f06070 */
[----:B------:R-:W-:Y:S01]  /*1a50*/  IMAD.MOV.U32 R4, RZ, RZ, RZ ;  /* 0x000000ffff047224 */ /* 0x000fe200078e00ff */
[----:B------:R-:W-:-:S04]  /*1a60*/  LOP3.LUT R2, R0, 0x7, RZ, 0xc0, !PT ;  /* 0x0000000700027812 */ /* 0x000fc800078ec0ff */
[----:B------:R-:W-:-:S07]  /*1a70*/  ISETP.NE.AND P1, PT, R2, RZ, PT ;  /* 0x000000ff0200720c */ /* 0x000fce0003f25270 */
[----:B------:R-:W-:Y:S06]  /*1a80*/  @!P0 BRA `(.L_x_11) ;  /* 0x0000000000448947 */ /* 0x000fec0003800000 */
[----:B------:R-:W-:Y:S01]  /*1a90*/  LOP3.LUT R4, R0, 0x7ffffff8, RZ, 0xc0, !PT ;  /* 0x7ffffff800047812 */ /* 0x000fe200078ec0ff */
[----:B------:R-:W0:Y:S01]  /*1aa0*/  LDCU.64 UR6, c[0x0][0x398] ;  /* 0x00007300ff0677ac */ /* 0x000e220008000a00 */
[----:B------:R-:W-:-:S05]  /*1ab0*/  UMOV UR4, URZ ;  /* 0x000000ff00047c82 */ /* 0x000fca0008000000 */
.L_x_12:
[----:B------:R-:W-:Y:S01]  /*1ac0*/  IMAD R3, R21, R0, UR4 ;  /* 0x0000000415037e24 */ /* 0x000fe2000f8e0200 */
[----:B------:R-:W-:-:S04]  /*1ad0*/  UIADD3 UR4, UPT, UPT, UR4, 0x8, URZ ;  /* 0x0000000804047890 */ /* 0x000fc8000fffe0ff */
[----:B01----:R-:W-:-:S04]  /*1ae0*/  IADD3 R6, P0, PT, R3, UR6, RZ ;  /* 0x0000000603067c10 */ /* 0x003fc8000ff1e0ff */
[----:B------:R-:W-:Y:S02]  /*1af0*/  LEA.HI.X.SX32 R7, R3, UR7, 0x1, P0 ;  /* 0x0000000703077c11 */ /* 0x000fe400080f0eff */
[----:B------:R-:W-:-:S03]  /*1b00*/  ISETP.NE.AND P0, PT, R4, UR4, PT ;  /* 0x0000000404007c0c */ /* 0x000fc6000bf05270 */
[----:B------:R1:W-:Y:S04]  /*1b10*/  STG.E.U8 desc[UR18][R6.64], RZ ;  /* 0x000000ff06007986 */ /* 0x0003e8000c101112 */
[----:B------:R1:W-:Y:S04]  /*1b20*/  STG.E.U8 desc[UR18][R6.64+0x1], RZ ;  /* 0x000001ff06007986 */ /* 0x0003e8000c101112 */
[----:B------:R1:W-:Y:S04]  /*1b30*/  STG.E.U8 desc[UR18][R6.64+0x2], RZ ;  /* 0x000002ff06007986 */ /* 0x0003e8000c101112 */
[----:B------:R1:W-:Y:S04]  /*1b40*/  STG.E.U8 desc[UR18][R6.64+0x3], RZ ;  /* 0x000003ff06007986 */ /* 0x0003e8000c101112 */
[----:B------:R1:W-:Y:S04]  /*1b50*/  STG.E.U8 desc[UR18][R6.64+0x4], RZ ;  /* 0x000004ff06007986 */ /* 0x0003e8000c101112 */
[----:B------:R1:W-:Y:S04]  /*1b60*/  STG.E.U8 desc[UR18][R6.64+0x5], RZ ;  /* 0x000005ff06007986 */ /* 0x0003e8000c101112 */
[----:B------:R1:W-:Y:S04]  /*1b70*/  STG.E.U8 desc[UR18][R6.64+0x6], RZ ;  /* 0x000006ff06007986 */ /* 0x0003e8000c101112 */
[----:B------:R1:W-:Y:S01]  /*1b80*/  STG.E.U8 desc[UR18][R6.64+0x7], RZ ;  /* 0x000007ff06007986 */ /* 0x0003e2000c101112 */
[----:B------:R-:W-:Y:S05]  /*1b90*/  @P0 BRA `(.L_x_12) ;  /* 0xfffffffc00c80947 */ /* 0x000fea000383ffff */
.L_x_11:
[----:B------:R-:W-:Y:S05]  /*1ba0*/  @!P1 EXIT ;  /* 0x000000000000994d */ /* 0x000fea0003800000 */
[----:B------:R-:W-:Y:S02]  /*1bb0*/  ISETP.GE.U32.AND P0, PT, R2, 0x4, PT ;  /* 0x000000040200780c */ /* 0x000fe40003f06070 */
[----:B------:R-:W-:-:S04]  /*1bc0*/  LOP3.LUT R5, R0, 0x3, RZ, 0xc0, !PT ;  /* 0x0000000300057812 */ /* 0x000fc800078ec0ff */
[----:B------:R-:W-:-:S07]  /*1bd0*/  ISETP.NE.AND P1, PT, R5, RZ, PT ;  /* 0x000000ff0500720c */ /* 0x000fce0003f25270 */
[----:B------:R-:W-:Y:S06]  /*1be0*/  @!P0 BRA `(.L_x_13) ;  /* 0x0000000000248947 */ /* 0x000fec0003800000 */
[----:B------:R-:W0:Y:S01]  /*1bf0*/  LDCU.64 UR4, c[0x0][0x398] ;  /* 0x00007300ff0477ac */ /* 0x000e220008000a00 */
[----:B------:R-:W-:Y:S02]  /*1c00*/  IMAD R3, R21, R0, R4 ;  /* 0x0000000015037224 */ /* 0x000fe400078e0204 */
[----:B------:R-:W-:-:S03]  /*1c10*/  VIADD R4, R4, 0x4 ;  /* 0x0000000404047836 */ /* 0x000fc60000000000 */
[----:B0-----:R-:W-:-:S04]  /*1c20*/  IADD3 R2, P0, PT, R3, UR4, RZ ;  /* 0x0000000403027c10 */ /* 0x001fc8000ff1e0ff */
[----:B------:R-:W-:-:S05]  /*1c30*/  LEA.HI.X.SX32 R3, R3, UR5, 0x1, P0 ;  /* 0x0000000503037c11 */ /* 0x000fca00080f0eff */
[----:B------:R0:W-:Y:S04]  /*1c40*/  STG.E.U8 desc[UR18][R2.64], RZ ;  /* 0x000000ff02007986 */ /* 0x0001e8000c101112 */
[----:B------:R0:W-:Y:S04]  /*1c50*/  STG.E.U8 desc[UR18][R2.64+0x1], RZ ;  /* 0x000001ff02007986 */ /* 0x0001e8000c101112 */
[----:B------:R0:W-:Y:S04]  /*1c60*/  STG.E.U8 desc[UR18][R2.64+0x2], RZ ;  /* 0x000002ff02007986 */ /* 0x0001e8000c101112 */
[----:B------:R0:W-:Y:S02]  /*1c70*/  STG.E.U8 desc[UR18][R2.64+0x3], RZ ;  /* 0x000003ff02007986 */ /* 0x0001e4000c101112 */
.L_x_13:
[----:B------:R-:W-:Y:S05]  /*1c80*/  @!P1 EXIT ;  /* 0x000000000000994d */ /* 0x000fea0003800000 */
[----:B------:R-:W-:Y:S02]  /*1c90*/  ISETP.NE.AND P0, PT, R5, 0x1, PT ;  /* 0x000000010500780c */ /* 0x000fe40003f05270 */
[----:B0-----:R-:W-:-:S04]  /*1ca0*/  LOP3.LUT R2, R0, 0x1, RZ, 0xc0, !PT ;  /* 0x0000000100027812 */ /* 0x001fc800078ec0ff */
[----:B------:R-:W-:-:S07]  /*1cb0*/  ISETP.NE.U32.AND P1, PT, R2, 0x1, PT ;  /* 0x000000010200780c */ /* 0x000fce0003f25070 */
[----:B------:R-:W-:Y:S06]  /*1cc0*/  @!P0 BRA `(.L_x_14) ;  /* 0x00000000001c8947 */ /* 0x000fec0003800000 */
[----:B------:R-:W0:Y:S01]  /*1cd0*/  LDCU.64 UR4, c[0x0][0x398] ;  /* 0x00007300ff0477ac */ /* 0x000e220008000a00 */
[----:B------:R-:W-:Y:S02]  /*1ce0*/  IMAD R3, R21, R0, R4 ;  /* 0x0000000015037224 */ /* 0x000fe400078e0204 */
[----:B------:R-:W-:-:S03]  /*1cf0*/  VIADD R4, R4, 0x2 ;  /* 0x0000000204047836 */ /* 0x000fc60000000000 */
[----:B0-----:R-:W-:-:S04]  /*1d00*/  IADD3 R2, P0, PT, R3, UR4, RZ ;  /* 0x0000000403027c10 */ /* 0x001fc8000ff1e0ff */
[----:B------:R-:W-:-:S05]  /*1d10*/  LEA.HI.X.SX32 R3, R3, UR5, 0x1, P0 ;  /* 0x0000000503037c11 */ /* 0x000fca00080f0eff */
[----:B------:R0:W-:Y:S04]  /*1d20*/  STG.E.U8 desc[UR18][R2.64], RZ ;  /* 0x000000ff02007986 */ /* 0x0001e8000c101112 */
[----:B------:R0:W-:Y:S02]  /*1d30*/  STG.E.U8 desc[UR18][R2.64+0x1], RZ ;  /* 0x000001ff02007986 */ /* 0x0001e4000c101112 */
.L_x_14:
[----:B------:R-:W-:Y:S05]  /*1d40*/  @P1 EXIT ;  /* 0x000000000000194d */ /* 0x000fea0003800000 */
[----:B------:R-:W0:Y:S01]  /*1d50*/  LDCU.64 UR4, c[0x0][0x398] ;  /* 0x00007300ff0477ac */ /* 0x000e220008000a00 */
[----:B------:R-:W-:-:S05]  /*1d60*/  IMAD R0, R21, R0, R4 ;  /* 0x0000000015007224 */ /* 0x000fca00078e0204 */
[----:B0-----:R-:W-:-:S04]  /*1d70*/  IADD3 R2, P0, PT, R0, UR4, RZ ;  /* 0x0000000400027c10 */ /* 0x001fc8000ff1e0ff */
[----:B------:R-:W-:-:S05]  /*1d80*/  LEA.HI.X.SX32 R3, R0, UR5, 0x1, P0 ;  /* 0x0000000500037c11 */ /* 0x000fca00080f0eff */
[----:B------:R-:W-:Y:S01]  /*1d90*/  STG.E.U8 desc[UR18][R2.64], RZ ;  /* 0x000000ff02007986 */ /* 0x000fe2000c101112 */
[----:B------:R-:W-:Y:S05]  /*1da0*/  EXIT ;  /* 0x000000000000794d */ /* 0x000fea0003800000 */
.L_x_0:
        /* <DEDUP_REMOVED lines=8> */
.L_x_16:
        /* <DEDUP_REMOVED lines=14> */
.L_x_15:
        /* <DEDUP_REMOVED lines=14> */
.L_x_17:
        /* <DEDUP_REMOVED lines=12> */
.L_x_18:
[----:B------:R-:W-:Y:S05]  /*20b0*/  @P1 EXIT ;  /* 0x000000000000194d */ /* 0x000fea0003800000 */
[----:B------:R-:W0:Y:S01]  /*20c0*/  LDCU.64 UR4, c[0x0][0x398] ;  /* 0x00007300ff0477ac */ /* 0x000e220008000a00 */
[----:B------:R-:W-:-:S05]  /*20d0*/  IMAD R0, R21, R0, R4 ;  /* 0x0000000015007224 */ /* 0x000fca00078e0204 */
[----:B0-----:R-:W-:-:S04]  /*20e0*/  IADD3 R2, P0, PT, R0, UR4, RZ ;  /* 0x0000000400027c10 */ /* 0x001fc8000ff1e0ff */
[----:B------:R-:W-:-:S05]  /*20f0*/  LEA.HI.X.SX32 R3, R0, UR5, 0x1, P0 ;  /* 0x0000000500037c11 */ /* 0x000fca00080f0eff */
[----:B------:R-:W-:Y:S01]  /*2100*/  STG.E.U8 desc[UR18][R2.64], RZ ;  /* 0x000000ff02007986 */ /* 0x000fe2000c101112 */
[----:B------:R-:W-:Y:S05]  /*2110*/  EXIT ;  /* 0x000000000000794d */ /* 0x000fea0003800000 */
.L_x_19:
[----:B------:R-:W-:-:S00]  /*2120*/  BRA `(.L_x_19) ;  /* 0xfffffffc00fc7947 */ /* 0x000fc0000383ffff */
[----:B------:R-:W-:-:S00]  /*2130*/  NOP ;  /* 0x0000000000007918 */ /* 0x000fc00000000000 */
        /* <DEDUP_REMOVED lines=12> */
.L_x_20:


//--------------------- .nv.shared.reserved.0     --------------------------
	.section	.nv.shared.reserved.0,"aw",@nobits
	.weak		__nv_reservedSMEM_offset_0_alias
	.size		__nv_reservedSMEM_offset_0_alias, 0, 64
	.other		__nv_reservedSMEM_offset_0_alias,@"STO_CUDA_RESERVED_SHARED STV_DEFAULT"
__nv_reservedSMEM_offset_0_alias:
	.zero		0
	.zero		64


//--------------------- .nv.constant0._Z36depthwise_separable_conv_int8_kernelPKaS0_S0_Paiiiiiii --------------------------
	.section	.nv.constant0._Z36depthwise_separable_conv_int8_kernelPKaS0_S0_Paiiiiiii,"a",@progbits
	.sectionflags	@""
	.align	4
.nv.constant0._Z36depthwise_separable_conv_int8_kernelPKaS0_S0_Paiiiiiii:
	.zero		956


//--------------------- SYMBOLS --------------------------

	.type		.nv.reservedSmem.offset0,@object
	.size		.nv.reservedSmem.offset0,0x4
